	.headerflags	@"EF_CUDA_TEXMODE_UNIFIED EF_CUDA_64BIT_ADDRESS EF_CUDA_SM86 EF_CUDA_VIRTUAL_SM(EF_CUDA_SM86)"
	.elftype	@"ET_EXEC"


//--------------------- .nv.info                  --------------------------
	.section	.nv.info,"",@"SHT_CUDA_INFO"
	.align	4


	//----- nvinfo : EIATTR_REGCOUNT
	.align		4
        /*0000*/ 	.byte	0x04, 0x2f
        /*0002*/ 	.short	(.L_1 - .L_0)
	.align		4
.L_0:
        /*0004*/ 	.word	index@(swiglu_fwd_kernel)
        /*0008*/ 	.word	0x000000a8


	//----- nvinfo : EIATTR_MAX_STACK_SIZE
	.align		4
.L_1:
        /*000c*/ 	.byte	0x04, 0x23
        /*000e*/ 	.short	(.L_3 - .L_2)
	.align		4
.L_2:
        /*0010*/ 	.word	index@(swiglu_fwd_kernel)
        /*0014*/ 	.word	0x00000000


	//----- nvinfo : EIATTR_MIN_STACK_SIZE
	.align		4
.L_3:
        /*0018*/ 	.byte	0x04, 0x12
        /*001a*/ 	.short	(.L_5 - .L_4)
	.align		4
.L_4:
        /*001c*/ 	.word	index@(swiglu_fwd_kernel)
        /*0020*/ 	.word	0x00000f68


	//----- nvinfo : EIATTR_FRAME_SIZE
	.align		4
.L_5:
        /*0024*/ 	.byte	0x04, 0x11
        /*0026*/ 	.short	(.L_7 - .L_6)
	.align		4
.L_6:
        /*0028*/ 	.word	index@(swiglu_fwd_kernel)
        /*002c*/ 	.word	0x00000f68
.L_7:


//--------------------- .nv.info.swiglu_fwd_kernel --------------------------
	.section	.nv.info.swiglu_fwd_kernel,"",@"SHT_CUDA_INFO"
	.align	4


	//----- nvinfo : EIATTR_CUDA_API_VERSION
	.align		4
        /*0000*/ 	.byte	0x04, 0x37
        /*0002*/ 	.short	(.L_9 - .L_8)
.L_8:
        /*0004*/ 	.word	0x0000007b


	//----- nvinfo : EIATTR_SW2861232_WAR
	.align		4
.L_9:
        /*0008*/ 	.byte	0x01, 0x35
	.zero		2


	//----- nvinfo : EIATTR_PARAM_CBANK
	.align		4
        /*000c*/ 	.byte	0x04, 0x0a
        /*000e*/ 	.short	(.L_11 - .L_10)
	.align		4
.L_10:
        /*0010*/ 	.word	index@(.nv.constant0.swiglu_fwd_kernel)
        /*0014*/ 	.short	0x0160
        /*0016*/ 	.short	0x001c


	//----- nvinfo : EIATTR_CBANK_PARAM_SIZE
	.align		4
.L_11:
        /*0018*/ 	.byte	0x03, 0x19
        /*001a*/ 	.short	0x001c


	//----- nvinfo : EIATTR_KPARAM_INFO
	.align		4
        /*001c*/ 	.byte	0x04, 0x17
        /*001e*/ 	.short	(.L_13 - .L_12)
.L_12:
        /*0020*/ 	.word	0x00000000
        /*0024*/ 	.short	0x0003
        /*0026*/ 	.short	0x0018
        /*0028*/ 	.byte	0x00, 0xf0, 0x11, 0x00


	//----- nvinfo : EIATTR_KPARAM_INFO
	.align		4
.L_13:
        /*002c*/ 	.byte	0x04, 0x17
        /*002e*/ 	.short	(.L_15 - .L_14)
.L_14:
        /*0030*/ 	.word	0x00000000
        /*0034*/ 	.short	0x0002
        /*0036*/ 	.short	0x0010
        /*0038*/ 	.byte	0x00, 0xf0, 0x21, 0x00


	//----- nvinfo : EIATTR_KPARAM_INFO
	.align		4
.L_15:
        /*003c*/ 	.byte	0x04, 0x17
        /*003e*/ 	.short	(.L_17 - .L_16)
.L_16:
        /*0040*/ 	.word	0x00000000
        /*0044*/ 	.short	0x0001
        /*0046*/ 	.short	0x0008
        /*0048*/ 	.byte	0x00, 0xf0, 0x21, 0x00


	//----- nvinfo : EIATTR_KPARAM_INFO
	.align		4
.L_17:
        /*004c*/ 	.byte	0x04, 0x17
        /*004e*/ 	.short	(.L_19 - .L_18)
.L_18:
        /*0050*/ 	.word	0x00000000
        /*0054*/ 	.short	0x0000
        /*0056*/ 	.short	0x0000
        /*0058*/ 	.byte	0x00, 0xf0, 0x21, 0x00


	//----- nvinfo : EIATTR_MAXREG_COUNT
	.align		4
.L_19:
        /*005c*/ 	.byte	0x03, 0x1b
        /*005e*/ 	.short	0x00ff


	//----- nvinfo : EIATTR_EXIT_INSTR_OFFSETS
	.align		4
        /*0060*/ 	.byte	0x04, 0x1c
        /*0062*/ 	.short	(.L_21 - .L_20)


	//   ....[0]....
.L_20:
        /*0064*/ 	.word	0x00027ad0


	//   ....[1]....
        /*0068*/ 	.word	0x00027b00


	//----- nvinfo : EIATTR_MAX_THREADS
	.align		4
.L_21:
        /*006c*/ 	.byte	0x04, 0x05
        /*006e*/ 	.short	(.L_23 - .L_22)
.L_22:
        /*0070*/ 	.word	0x00000020
        /*0074*/ 	.word	0x00000001
        /*0078*/ 	.word	0x00000001
.L_23:


//--------------------- .nv.rel.action            --------------------------
	.section	.nv.rel.action,"",@"SHT_CUDA_RELOCINFO"
	.align	8
	.sectionentsize	8
        /*0000*/ 	.byte	0x73, 0x00, 0x00, 0x00, 0x00, 0x00, 0x00, 0x00, 0x00, 0x00, 0x00, 0x11, 0x25, 0x00, 0x05, 0x36


//--------------------- .nv.constant0.swiglu_fwd_kernel --------------------------
	.section	.nv.constant0.swiglu_fwd_kernel,"a",@progbits
	.align	4
.nv.constant0.swiglu_fwd_kernel:
	.zero		380


//--------------------- .text.swiglu_fwd_kernel   --------------------------
	.section	.text.swiglu_fwd_kernel,"ax",@progbits
	.sectioninfo	@"SHI_REGISTERS=168"
	.align	128
        .global         swiglu_fwd_kernel
        .type           swiglu_fwd_kernel,@function
        .size           swiglu_fwd_kernel,(.L_x_1 - swiglu_fwd_kernel)
        .other          swiglu_fwd_kernel,@"STO_CUDA_ENTRY STV_DEFAULT"
swiglu_fwd_kernel:
.text.swiglu_fwd_kernel:
[----:B------:R-:W-:-:S05]  /*0000*/  IMAD.MOV.U32 R1, RZ, RZ, c[0x0][0x28] ;  /* 0x00000a00ff017624 */ /* 0x000fca00078e00ff */
[----:B------:R-:W-:Y:S01]  /*0010*/  IADD3 R1, R1, -0xf68, RZ ;  /* 0xfffff09801017810 */ /* 0x000fe20007ffe0ff */
[----:B------:R-:W0:Y:S01]  /*0020*/  S2R R0, SR_TID.X ;  /* 0x0000000000007919 */ /* 0x000e220000002100 */
[----:B------:R-:W-:Y:S01]  /*0030*/  IMAD.MOV.U32 R83, RZ, RZ, 0x2 ;  /* 0x00000002ff537424 */ /* 0x000fe200078e00ff */
[----:B------:R-:W-:Y:S02]  /*0040*/  ULDC.64 UR4, c[0x0][0x118] ;  /* 0x0000460000047ab9 */ /* 0x000fe40000000a00 */
[----:B------:R-:W-:Y:S04]  /*0050*/  STL [R1+0xf60], R108 ;  /* 0x000f606c01007387 */ /* 0x000fe80000100800 */
[----:B------:R-:W-:Y:S04]  /*0060*/  STL [R1+0xf5c], R107 ;  /* 0x000f5c6b01007387 */ /* 0x000fe80000100800 */
[----:B------:R-:W-:Y:S04]  /*0070*/  STL [R1+0xf58], R106 ;  /* 0x000f586a01007387 */ /* 0x000fe80000100800 */
[----:B------:R-:W-:Y:S04]  /*0080*/  STL [R1+0xf54], R105 ;  /* 0x000f546901007387 */ /* 0x000fe80000100800 */
[----:B------:R-:W-:Y:S04]  /*0090*/  STL [R1+0xf50], R104 ;  /* 0x000f506801007387 */ /* 0x000fe80000100800 */
[----:B------:R-:W-:Y:S01]  /*00a0*/  STL [R1+0xf4c], R103 ;  /* 0x000f4c6701007387 */ /* 0x000fe20000100800 */
[----:B0-----:R-:W-:-:S03]  /*00b0*/  IMAD.SHL.U32 R0, R0, 0x8, RZ ;  /* 0x0000000800007824 */ /* 0x001fc600078e00ff */
[----:B------:R-:W-:Y:S02]  /*00c0*/  STL [R1+0xf48], R102 ;  /* 0x000f486601007387 */ /* 0x000fe40000100800 */
[----:B------:R-:W-:Y:S02]  /*00d0*/  LOP3.LUT R0, R0, 0xf8, RZ, 0xc0, !PT ;  /* 0x000000f800007812 */ /* 0x000fe400078ec0ff */
[----:B------:R-:W-:Y:S04]  /*00e0*/  STL [R1+0xf44], R101 ;  /* 0x000f446501007387 */ /* 0x000fe80000100800 */
        /* <DEDUP_REMOVED lines=155> */
[----:B------:R-:W0:Y:S04]  /*0aa0*/  S2R R5, SR_CTAID.X ;  /* 0x0000000000057919 */ /* 0x000e280000002500 */
[----:B------:R-:W-:Y:S04]  /*0ab0*/  STL [R1+0xd04], R145 ;  /* 0x000d049101007387 */ /* 0x000fe80000100800 */
[----:B------:R-:W-:Y:S04]  /*0ac0*/  STL [R1+0xbe0], R146 ;  /* 0x000be09201007387 */ /* 0x000fe80000100800 */
[----:B------:R-:W-:Y:S04]  /*0ad0*/  STL [R1+0xd08], R146 ;  /* 0x000d089201007387 */ /* 0x000fe80000100800 */
[----:B------:R-:W-:Y:S04]  /*0ae0*/  STL [R1+0xbdc], R147 ;  /* 0x000bdc9301007387 */ /* 0x000fe80000100800 */
[----:B------:R-:W-:Y:S04]  /*0af0*/  STL [R1+0xd0c], R147 ;  /* 0x000d0c9301007387 */ /* 0x000fe80000100800 */
[----:B------:R-:W-:Y:S01]  /*0b00*/  STL [R1+0xbd8], R148 ;  /* 0x000bd89401007387 */ /* 0x000fe20000100800 */
[--C-:B0-----:R-:W-:Y:S01]  /*0b10*/  IMAD R134, R5, 0x2000, R0.reuse ;  /* 0x0000200005867824 */ /* 0x101fe200078e0200 */
[----:B------:R-:W-:-:S02]  /*0b20*/  PRMT R0, RZ, 0x7610, R0 ;  /* 0x00007610ff007816 */ /* 0x000fc40000000000 */
[----:B------:R-:W-:Y:S01]  /*0b30*/  STL [R1+0xd14], R148 ;  /* 0x000d149401007387 */ /* 0x000fe20000100800 */
[C---:B------:R-:W-:Y:S01]  /*0b40*/  IMAD.WIDE R84, R134.reuse, R83, c[0x0][0x160] ;  /* 0x0000580086547625 */ /* 0x040fe200078e0253 */
[C---:B------:R-:W-:Y:S02]  /*0b50*/  ISETP.GE.AND P5, PT, R134.reuse, c[0x0][0x178], PT ;  /* 0x00005e0086007a0c */ /* 0x040fe40003fa6270 */
[----:B------:R-:W-:Y:S01]  /*0b60*/  STL [R1+0xbd4], R149 ;  /* 0x000bd49501007387 */ /* 0x000fe20000100800 */
[----:B------:R-:W-:-:S03]  /*0b70*/  IADD3 R8, R134, 0x1, RZ ;  /* 0x0000000186087810 */ /* 0x000fc60007ffe0ff */
[----:B------:R-:W-:Y:S01]  /*0b80*/  STL [R1+0xd18], R149 ;  /* 0x000d189501007387 */ /* 0x000fe20000100800 */
[----:B------:R-:W-:-:S03]  /*0b90*/  ISETP.GE.AND P4, PT, R8, c[0x0][0x178], PT ;  /* 0x00005e0008007a0c */ /* 0x000fc60003f86270 */
        /* <DEDUP_REMOVED lines=28> */
[----:B------:R-:W-:Y:S01]  /*0d60*/  STL [R1+0xb98], R164 ;  /* 0x000b98a401007387 */ /* 0x000fe20000100800 */
[----:B------:R-:W-:-:S03]  /*0d70*/  PRMT R2, RZ, 0x7610, R2 ;  /* 0x00007610ff027816 */ /* 0x000fc60000000002 */
[----:B------:R-:W-:Y:S04]  /*0d80*/  STL [R1+0xd54], R164 ;  /* 0x000d54a401007387 */ /* 0x000fe80000100800 */
[----:B------:R-:W-:Y:S04]  /*0d90*/  STL [R1+0xb94], R165 ;  /* 0x000b94a501007387 */ /* 0x000fe80000100800 */
[----:B------:R-:W-:Y:S04]  /*0da0*/  STL [R1+0xd58], R165 ;  /* 0x000d58a501007387 */ /* 0x000fe80000100800 */
[----:B------:R0:W-:Y:S04]  /*0db0*/  STL [R1+0x88], R8 ;  /* 0x0000880801007387 */ /* 0x0001e80000100800 */
[----:B------:R-:W2:Y:S04]  /*0dc0*/  @!P5 LDG.E.U16 R0, [R84.64] ;  /* 0x000000045400d981 */ /* 0x000ea8000c1e1500 */
[----:B------:R-:W3:Y:S01]  /*0dd0*/  @!P4 LDG.E.U16 R2, [R84.64+0x2] ;  /* 0x000002045402c981 */ /* 0x000ee2000c1e1500 */
[----:B0-----:R-:W-:-:S04]  /*0de0*/  IADD3 R8, R134, 0x2, RZ ;  /* 0x0000000286087810 */ /* 0x001fc80007ffe0ff */
[----:B------:R-:W-:Y:S02]  /*0df0*/  ISETP.GE.AND P0, PT, R8, c[0x0][0x178], PT ;  /* 0x00005e0008007a0c */ /* 0x000fe40003f06270 */
[----:B------:R-:W-:-:S11]  /*0e00*/  PRMT R4, RZ, 0x7610, R4 ;  /* 0x00007610ff047816 */ /* 0x000fd60000000004 */
[----:B------:R-:W4:Y:S01]  /*0e10*/  @!P0 LDG.E.U16 R4, [R84.64+0x4] ;  /* 0x0000040454048981 */ /* 0x000f22000c1e1500 */
[----:B------:R-:W-:-:S04]  /*0e20*/  IADD3 R8, R134, 0x3, RZ ;  /* 0x0000000386087810 */ /* 0x000fc80007ffe0ff */
[----:B------:R-:W-:Y:S02]  /*0e30*/  ISETP.GE.AND P3, PT, R8, c[0x0][0x178], PT ;  /* 0x00005e0008007a0c */ /* 0x000fe40003f66270 */
[----:B------:R-:W-:-:S11]  /*0e40*/  PRMT R5, RZ, 0x7610, R5 ;  /* 0x00007610ff057816 */ /* 0x000fd60000000005 */
[----:B------:R-:W5:Y:S01]  /*0e50*/  @!P3 LDG.E.U16 R5, [R84.64+0x6] ;  /* 0x000006045405b981 */ /* 0x000f62000c1e1500 */
[----:B------:R-:W-:Y:S01]  /*0e60*/  PRMT R6, RZ, 0x7610, R6 ;  /* 0x00007610ff067816 */ /* 0x000fe20000000006 */
[----:B------:R-:W-:Y:S01]  /*0e70*/  IMAD.WIDE R82, R134, R83, c[0x0][0x168] ;  /* 0x00005a0086527625 */ /* 0x000fe200078e0253 */
[----:B------:R-:W-:-:S04]  /*0e80*/  PRMT R7, RZ, 0x7610, R7 ;  /* 0x00007610ff077816 */ /* 0x000fc80000000007 */
[----:B------:R-:W5:Y:S04]  /*0e90*/  @!P5 LDG.E.U16 R6, [R82.64] ;  /* 0x000000045206d981 */ /* 0x000f68000c1e1500 */
[----:B------:R-:W5:Y:S01]  /*0ea0*/  @!P4 LDG.E.U16 R7, [R82.64+0x2] ;  /* 0x000002045207c981 */ /* 0x000f62000c1e1500 */
[----:B------:R-:W-:-:S03]  /*0eb0*/  IADD3 R129, R134, 0x4, RZ ;  /* 0x0000000486817810 */ /* 0x000fc60007ffe0ff */
[----:B------:R-:W-:Y:S04]  /*0ec0*/  STL [R1+0xd60], R82 ;  /* 0x000d605201007387 */ /* 0x000fe80000100800 */
[----:B------:R-:W-:Y:S01]  /*0ed0*/  STL [R1+0xd5c], R83 ;  /* 0x000d5c5301007387 */ /* 0x000fe20000100800 */
[----:B------:R-:W-:Y:S02]  /*0ee0*/  PRMT R12, RZ, 0x7610, R12 ;  /* 0x00007610ff0c7816 */ /* 0x000fe4000000000c */
[----:B------:R-:W-:Y:S02]  /*0ef0*/  PRMT R13, RZ, 0x7610, R13 ;  /* 0x00007610ff0d7816 */ /* 0x000fe4000000000d */
[----:B------:R-:W-:Y:S02]  /*0f00*/  PRMT R14, RZ, 0x7610, R14 ;  /* 0x00007610ff0e7816 */ /* 0x000fe4000000000e */
[----:B------:R-:W-:-:S02]  /*0f10*/  PRMT R108, RZ, 0x7610, R108 ;  /* 0x00007610ff6c7816 */ /* 0x000fc4000000006c */
[----:B------:R-:W-:Y:S02]  /*0f20*/  PRMT R107, RZ, 0x7610, R107 ;  /* 0x00007610ff6b7816 */ /* 0x000fe4000000006b */
[----:B------:R-:W-:Y:S02]  /*0f30*/  PRMT R106, RZ, 0x7610, R106 ;  /* 0x00007610ff6a7816 */ /* 0x000fe4000000006a */
        /* <DEDUP_REMOVED lines=27> */
[----:B--2---:R-:W-:-:S02]  /*10f0*/  SEL R0, R0, RZ, !P5 ;  /* 0x000000ff00007207 */ /* 0x004fc40006800000 */
[----:B---3--:R-:W-:-:S03]  /*1100*/  SEL R2, R2, RZ, !P4 ;  /* 0x000000ff02027207 */ /* 0x008fc60006000000 */
[----:B------:R-:W-:Y:S02]  /*1110*/  HADD2.F32 R11, -RZ, R0.H0_H0 ;  /* 0x20000000ff0b7230 */ /* 0x000fe40000004100 */
[----:B------:R-:W-:-:S03]  /*1120*/  HADD2.F32 R10, -RZ, R2.H0_H0 ;  /* 0x20000002ff0a7230 */ /* 0x000fc60000004100 */
[----:B------:R-:W-:-:S04]  /*1130*/  FADD R0, RZ, -R11 ;  /* 0x8000000bff007221 */ /* 0x000fc80000000000 */
[----:B------:R-:W-:Y:S01]  /*1140*/  FMUL R2, R0, 1.4426950216293334961 ;  /* 0x3fb8aa3b00027820 */ /* 0x000fe20000400000 */
[----:B------:R-:W-:-:S04]  /*1150*/  FADD R0, RZ, -R10 ;  /* 0x8000000aff007221 */ /* 0x000fc80000000000 */
[----:B------:R-:W-:Y:S02]  /*1160*/  FSETP.GEU.AND P1, PT, R2, -126, PT ;  /* 0xc2fc00000200780b */ /* 0x000fe40003f2e000 */
[----:B----4-:R-:W-:Y:S01]  /*1170*/  SEL R131, R4, RZ, !P0 ;  /* 0x000000ff04837207 */ /* 0x010fe20004000000 */
[----:B------:R-:W-:-:S04]  /*1180*/  FMUL R4, R0, 1.4426950216293334961 ;  /* 0x3fb8aa3b00047820 */ /* 0x000fc80000400000 */
[----:B------:R-:W-:Y:S01]  /*1190*/  HADD2.F32 R131, -RZ, R131.H0_H0 ;  /* 0x20000083ff837230 */ /* 0x000fe20000004100 */
[----:B------:R-:W-:-:S04]  /*11a0*/  FSETP.GEU.AND P2, PT, R4, -126, PT ;  /* 0xc2fc00000400780b */ /* 0x000fc80003f4e000 */
[----:B------:R-:W-:Y:S01]  /*11b0*/  FADD R0, RZ, -R131 ;  /* 0x80000083ff007221 */ /* 0x000fe20000000000 */
[----:B------:R-:W-:-:S03]  /*11c0*/  @!P1 FMUL R2, R2, 0.5 ;  /* 0x3f00000002029820 */ /* 0x000fc60000400000 */
[----:B------:R-:W-:Y:S02]  /*11d0*/  FMUL R9, R0, 1.4426950216293334961 ;  /* 0x3fb8aa3b00097820 */ /* 0x000fe40000400000 */
[----:B------:R-:W0:Y:S03]  /*11e0*/  MUFU.EX2 R0, R2 ;  /* 0x0000000200007308 */ /* 0x000e260000000800 */
[----:B------:R-:W-:Y:S01]  /*11f0*/  FSETP.GEU.AND P0, PT, R9, -126, PT ;  /* 0xc2fc00000900780b */ /* 0x000fe20003f0e000 */
[----:B------:R-:W-:-:S04]  /*1200*/  @!P2 FMUL R4, R4, 0.5 ;  /* 0x3f0000000404a820 */ /* 0x000fc80000400000 */
[----:B------:R-:W1:Y:S01]  /*1210*/  MUFU.EX2 R8, R4 ;  /* 0x0000000400087308 */ /* 0x000e620000000800 */
[----:B-----5:R-:W-:-:S07]  /*1220*/  SEL R5, R5, RZ, !P3 ;  /* 0x000000ff05057207 */ /* 0x020fce0005800000 */
[----:B------:R-:W-:Y:S01]  /*1230*/  @!P0 FMUL R9, R9, 0.5 ;  /* 0x3f00000009098820 */ /* 0x000fe20000400000 */
[----:B0-----:R-:W-:Y:S01]  /*1240*/  @!P1 FMUL R0, R0, R0 ;  /* 0x0000000000009220 */ /* 0x001fe20000400000 */
[----:B------:R-:W-:Y:S02]  /*1250*/  HADD2.F32 R130, -RZ, R5.H0_H0 ;  /* 0x20000005ff827230 */ /* 0x000fe40000004100 */
[----:B------:R-:W0:Y:S01]  /*1260*/  MUFU.EX2 R133, R9 ;  /* 0x0000000900857308 */ /* 0x000e220000000800 */
[----:B------:R-:W-:Y:S01]  /*1270*/  FADD R5, R0, 1 ;  /* 0x3f80000000057421 */ /* 0x000fe20000000000 */
[----:B-1----:R-:W-:Y:S01]  /*1280*/  @!P2 FMUL R8, R8, R8 ;  /* 0x000000080808a220 */ /* 0x002fe20000400000 */
[----:B------:R-:W-:-:S03]  /*1290*/  FADD R0, RZ, -R130 ;  /* 0x80000082ff007221 */ /* 0x000fc60000000000 */
[----:B------:R-:W-:Y:S01]  /*12a0*/  FSETP.GT.AND P2, PT, R5, 8.50705917302346158658e+37, PT ;  /* 0x7e8000000500780b */ /* 0x000fe20003f44000 */
[----:B------:R-:W-:Y:S01]  /*12b0*/  FADD R8, R8, 1 ;  /* 0x3f80000008087421 */ /* 0x000fe20000000000 */
[----:B------:R-:W-:-:S04]  /*12c0*/  FMUL R132, R0, 1.4426950216293334961 ;  /* 0x3fb8aa3b00847820 */ /* 0x000fc80000400000 */
[----:B------:R-:W-:Y:S01]  /*12d0*/  FSETP.GT.AND P1, PT, R8, 8.50705917302346158658e+37, PT ;  /* 0x7e8000000800780b */ /* 0x000fe20003f24000 */
[----:B0-----:R-:W-:Y:S01]  /*12e0*/  @!P0 FMUL R133, R133, R133 ;  /* 0x0000008585858220 */ /* 0x001fe20000400000 */
[----:B------:R-:W-:-:S05]  /*12f0*/  FSETP.GEU.AND P0, PT, R132, -126, PT ;  /* 0xc2fc00008400780b */ /* 0x000fca0003f0e000 */
[----:B------:R-:W-:-:S06]  /*1300*/  @P2 FMUL R5, R5, 0.25 ;  /* 0x3e80000005052820 */ /* 0x000fcc0000400000 */
[----:B------:R-:W0:Y:S01]  /*1310*/  MUFU.RCP R5, R5 ;  /* 0x0000000500057308 */ /* 0x000e220000001000 */
[----:B------:R-:W-:Y:S01]  /*1320*/  @P1 FMUL R8, R8, 0.25 ;  /* 0x3e80000008081820 */ /* 0x000fe20000400000 */
[----:B------:R-:W-:Y:S01]  /*1330*/  IMAD.MOV.U32 R2, RZ, RZ, 0x3e800000 ;  /* 0x3e800000ff027424 */ /* 0x000fe200078e00ff */
[----:B------:R-:W-:-:S05]  /*1340*/  @!P0 FMUL R132, R132, 0.5 ;  /* 0x3f00000084848820 */ /* 0x000fca0000400000 */
[----:B------:R-:W1:Y:S01]  /*1350*/  MUFU.RCP R8, R8 ;  /* 0x0000000800087308 */ /* 0x000e620000001000 */
[----:B------:R-:W-:-:S07]  /*1360*/  FSEL R4, R2, 1, P2 ;  /* 0x3f80000002047808 */ /* 0x000fce0001000000 */
[----:B------:R-:W2:Y:S01]  /*1370*/  MUFU.EX2 R132, R132 ;  /* 0x0000008400847308 */ /* 0x000ea20000000800 */
[----:B0-----:R-:W-:Y:S01]  /*1380*/  FMUL R4, R5, R4 ;  /* 0x0000000405047220 */ /* 0x001fe20000400000 */
[----:B------:R-:W-:Y:S02]  /*1390*/  FSEL R5, R2, 1, P1 ;  /* 0x3f80000002057808 */ /* 0x000fe40000800000 */
[----:B------:R-:W-:Y:S01]  /*13a0*/  SEL R6, R6, RZ, !P5 ;  /* 0x000000ff06067207 */ /* 0x000fe20006800000 */
[----:B------:R-:W-:Y:S01]  /*13b0*/  STL [R1+0x970], R131 ;  /* 0x0009708301007387 */ /* 0x000fe20000100800 */
[----:B------:R-:W-:Y:S01]  /*13c0*/  SEL R7, R7, RZ, !P4 ;  /* 0x000000ff07077207 */ /* 0x000fe20006000000 */
[----:B-1----:R-:W-:Y:S02]  /*13d0*/  FMUL R5, R8, R5 ;  /* 0x0000000508057220 */ /* 0x002fe40000400000 */
[----:B------:R-:W-:Y:S01]  /*13e0*/  STL [R1+0xd64], R131 ;  /* 0x000d648301007387 */ /* 0x000fe20000100800 */
[----:B------:R-:W-:Y:S01]  /*13f0*/  HADD2.F32 R135, -RZ, R6.H0_H0 ;  /* 0x20000006ff877230 */ /* 0x000fe20000004100 */
[----:B------:R-:W-:-:S02]  /*1400*/  FMUL R4, R11, R4 ;  /* 0x000000040b047220 */ /* 0x000fc40000400000 */
[----:B------:R-:W-:Y:S01]  /*1410*/  STL [R1+0x96c], R130 ;  /* 0x00096c8201007387 */ /* 0x000fe20000100800 */
[----:B------:R-:W-:Y:S01]  /*1420*/  HADD2.F32 R136, -RZ, R7.H0_H0 ;  /* 0x20000007ff887230 */ /* 0x000fe20000004100 */
[----:B------:R-:W-:Y:S02]  /*1430*/  ISETP.GE.AND P3, PT, R129, c[0x0][0x178], PT ;  /* 0x00005e0081007a0c */ /* 0x000fe40003f66270 */
[----:B------:R-:W-:Y:S01]  /*1440*/  STL [R1+0xd68], R130 ;  /* 0x000d688201007387 */ /* 0x000fe20000100800 */
[----:B------:R-:W-:Y:S01]  /*1450*/  FMUL R5, R10, R5 ;  /* 0x000000050a057220 */ /* 0x000fe20000400000 */
[----:B--2---:R-:W-:Y:S02]  /*1460*/  @!P0 FMUL R132, R132, R132 ;  /* 0x0000008484848220 */ /* 0x004fe40000400000 */
[----:B------:R-:W-:Y:S01]  /*1470*/  STL [R1+0x974], R133 ;  /* 0x0009748501007387 */ /* 0x000fe20000100800 */
[----:B------:R-:W-:-:S03]  /*1480*/  FMUL R135, R135, R4 ;  /* 0x0000000487877220 */ /* 0x000fc60000400000 */
[----:B------:R0:W-:Y:S01]  /*1490*/  STL [R1+0xa4], R129 ;  /* 0x0000a48101007387 */ /* 0x0001e20000100800 */
[----:B------:R-:W-:Y:S01]  /*14a0*/  FMUL R136, R136, R5 ;  /* 0x0000000588887220 */ /* 0x000fe20000400000 */
[----:B------:R-:W-:Y:S02]  /*14b0*/  PRMT R9, RZ, 0x7610, R9 ;  /* 0x00007610ff097816 */ /* 0x000fe40000000009 */
[----:B------:R-:W-:Y:S01]  /*14c0*/  STL [R1+0x978], R132 ;  /* 0x0009788401007387 */ /* 0x000fe20000100800 */
[----:B0-----:R-:W-:-:S05]  /*14d0*/  IADD3 R129, R134, 0x6, RZ ;  /* 0x0000000686817810 */ /* 0x001fca0007ffe0ff */
[----:B------:R-:W-:Y:S04]  /*14e0*/  STL [R1+0xb8c], R129 ;  /* 0x000b8c8101007387 */ /* 0x000fe80000100800 */
[----:B------:R-:W-:Y:S04]  /*14f0*/  STL [R1+0xd6c], R129 ;  /* 0x000d6c8101007387 */ /* 0x000fe80000100800 */
[----:B------:R-:W-:Y:S01]  /*1500*/  STL [R1+0xd70], R135 ;  /* 0x000d708701007387 */ /* 0x000fe20000100800 */
[----:B------:R-:W-:-:S03]  /*1510*/  IADD3 R0, R134, 0x5, RZ ;  /* 0x0000000586007810 */ /* 0x000fc60007ffe0ff */
[----:B------:R-:W-:Y:S04]  /*1520*/  STL [R1+0xd74], R136 ;  /* 0x000d748801007387 */ /* 0x000fe80000100800 */
[----:B------:R-:W-:Y:S04]  /*1530*/  STL.S16 [R1+0x24], R9 ;  /* 0x0000240901007387 */ /* 0x000fe80000100600 */
[----:B------:R-:W-:Y:S04]  /*1540*/  STL.S16 [R1+0x20], R12 ;  /* 0x0000200c01007387 */ /* 0x000fe80000100600 */
[----:B------:R-:W-:Y:S01]  /*1550*/  STL.S16 [R1+0x34], R13 ;  /* 0x0000340d01007387 */ /* 0x000fe20000100600 */
[----:B------:R-:W-:-:S03]  /*1560*/  ISETP.GE.AND P1, PT, R0, c[0x0][0x178], PT ;  /* 0x00005e0000007a0c */ /* 0x000fc60003f26270 */
[----:B------:R-:W-:Y:S01]  /*1570*/  STL.S16 [R1+0x30], R14 ;  /* 0x0000300e01007387 */ /* 0x000fe20000100600 */
[----:B------:R-:W-:-:S03]  /*1580*/  PRMT R0, RZ, 0x7610, R0 ;  /* 0x00007610ff007816 */ /* 0x000fc60000000000 */
[----:B------:R0:W-:Y:S01]  /*1590*/  STL.S16 [R1+0x48], R108 ;  /* 0x0000486c01007387 */ /* 0x0001e20000100600 */
[----:B------:R-:W-:-:S03]  /*15a0*/  PRMT R2, RZ, 0x7610, R2 ;  /* 0x00007610ff027816 */ /* 0x000fc60000000002 */
[----:B0-----:R-:W2:Y:S04]  /*15b0*/  LDL.LU R108, [R1+0xf60] ;  /* 0x000f6000016c7983 */ /* 0x001ea80000300800 */
[----:B------:R0:W-:Y:S04]  /*15c0*/  STL.S16 [R1+0x44], R107 ;  /* 0x0000446b01007387 */ /* 0x0001e80000100600 */
[----:B0-----:R-:W3:Y:S04]  /*15d0*/  LDL.LU R107, [R1+0xf5c] ;  /* 0x000f5c00016b7983 */ /* 0x001ee80000300800 */
[----:B------:R0:W-:Y:S04]  /*15e0*/  STL.S16 [R1+0x70], R106 ;  /* 0x0000706a01007387 */ /* 0x0001e80000100600 */
[----:B0-----:R-:W4:Y:S04]  /*15f0*/  LDL.LU R106, [R1+0xf58] ;  /* 0x000f5800016a7983 */ /* 0x001f280000300800 */
[----:B------:R0:W-:Y:S04]  /*1600*/  STL.S16 [R1+0x6c], R105 ;  /* 0x00006c6901007387 */ /* 0x0001e80000100600 */
[----:B0-----:R-:W5:Y:S04]  /*1610*/  LDL.LU R105, [R1+0xf54] ;  /* 0x000f540001697983 */ /* 0x001f680000300800 */
[----:B------:R-:W-:Y:S04]  /*1620*/  STL.S16 [R1+0x5c], R0 ;  /* 0x00005c0001007387 */ /* 0x000fe80000100600 */
[----:B------:R-:W-:Y:S04]  /*1630*/  STL.S16 [R1+0x58], R2 ;  /* 0x0000580201007387 */ /* 0x000fe80000100600 */
[----:B------:R0:W-:Y:S04]  /*1640*/  STL.S16 [R1+0x80], R104 ;  /* 0x0000806801007387 */ /* 0x0001e80000100600 */
[----:B0-----:R-:W2:Y:S04]  /*1650*/  LDL.LU R104, [R1+0xf50] ;  /* 0x000f500001687983 */ /* 0x001ea80000300800 */
        /* <DEDUP_REMOVED lines=36> */
[----:B------:R0:W-:Y:S01]  /*18a0*/  STL.S16 [R1+0x158], R81 ;  /* 0x0001585101007387 */ /* 0x0001e20000100600 */
[----:B------:R-:W-:-:S03]  /*18b0*/  PRMT R74, RZ, 0x7610, R74 ;  /* 0x00007610ff4a7816 */ /* 0x000fc6000000004a */
        /* <DEDUP_REMOVED lines=159> */
[----:B0-----:R-:W4:Y:S04]  /*22b0*/  LDL.LU R28, [R1+0xe30] ;  /* 0x000e3000011c7983 */ /* 0x001f280000300800 */
[----:B------:R0:W-:Y:S01]  /*22c0*/  STL.S16 [R1+0x3b8], R27 ;  /* 0x0003b81b01007387 */ /* 0x0001e20000100600 */
[----:B------:R-:W-:-:S03]  /*22d0*/  PRMT R20, RZ, 0x7610, R20 ;  /* 0x00007610ff147816 */ /* 0x000fc60000000014 */
[----:B0-----:R-:W5:Y:S04]  /*22e0*/  LDL.LU R27, [R1+0xe2c] ;  /* 0x000e2c00011b7983 */ /* 0x001f680000300800 */
        /* <DEDUP_REMOVED lines=15> */
[----:B------:R0:W-:Y:S04]  /*23e0*/  STL.S16 [R1+0x3fc], R21 ;  /* 0x0003fc1501007387 */ /* 0x0001e80000100600 */
        /* <DEDUP_REMOVED lines=12> */
[----:B0-----:R-:W5:Y:S01]  /*24b0*/  LDL.LU R15, [R1+0xdfc] ;  /* 0x000dfc00010f7983 */ /* 0x001f620000300800 */
[----:B------:R-:W-:-:S02]  /*24c0*/  PRMT R163, RZ, 0x7610, R163 ;  /* 0x00007610ffa37816 */ /* 0x000fc400000000a3 */
[----:B------:R-:W-:Y:S02]  /*24d0*/  PRMT R160, RZ, 0x7610, R160 ;  /* 0x00007610ffa07816 */ /* 0x000fe400000000a0 */
[----:B------:R-:W-:Y:S02]  /*24e0*/  PRMT R157, RZ, 0x7610, R157 ;  /* 0x00007610ff9d7816 */ /* 0x000fe4000000009d */
[----:B------:R-:W-:Y:S01]  /*24f0*/  PRMT R142, RZ, 0x7610, R142 ;  /* 0x00007610ff8e7816 */ /* 0x000fe2000000008e */
[----:B------:R-:W-:Y:S01]  /*2500*/  STL.S16 [R1+0x450], R163 ;  /* 0x000450a301007387 */ /* 0x000fe20000100600 */
[----:B------:R-:W-:Y:S02]  /*2510*/  PRMT R141, RZ, 0x7610, R141 ;  /* 0x00007610ff8d7816 */ /* 0x000fe4000000008d */
[----:B------:R-:W-:Y:S01]  /*2520*/  PRMT R140, RZ, 0x7610, R140 ;  /* 0x00007610ff8c7816 */ /* 0x000fe2000000008c */
[----:B------:R-:W-:Y:S01]  /*2530*/  STL.S16 [R1+0x454], R160 ;  /* 0x000454a001007387 */ /* 0x000fe20000100600 */
[----:B------:R-:W-:-:S02]  /*2540*/  PRMT R139, RZ, 0x7610, R139 ;  /* 0x00007610ff8b7816 */ /* 0x000fc4000000008b */
[----:B------:R-:W-:Y:S01]  /*2550*/  PRMT R138, RZ, 0x7610, R138 ;  /* 0x00007610ff8a7816 */ /* 0x000fe2000000008a */
[----:B------:R-:W-:Y:S01]  /*2560*/  STL.S16 [R1+0x468], R157 ;  /* 0x0004689d01007387 */ /* 0x000fe20000100600 */
[----:B------:R-:W-:Y:S02]  /*2570*/  PRMT R137, RZ, 0x7610, R137 ;  /* 0x00007610ff897816 */ /* 0x000fe40000000089 */
[----:B------:R-:W-:Y:S01]  /*2580*/  PRMT R136, RZ, 0x7610, R136 ;  /* 0x00007610ff887816 */ /* 0x000fe20000000088 */
[----:B------:R-:W-:Y:S01]  /*2590*/  STL.S16 [R1+0x46c], R142 ;  /* 0x00046c8e01007387 */ /* 0x000fe20000100600 */
[----:B------:R-:W-:-:S03]  /*25a0*/  PRMT R133, RZ, 0x7610, R133 ;  /* 0x00007610ff857816 */ /* 0x000fc60000000085 */
        /* <DEDUP_REMOVED lines=18> */
[----:B------:R0:W-:Y:S01]  /*26d0*/  STL.S16 [R1+0x4dc], R128 ;  /* 0x0004dc8001007387 */ /* 0x0001e20000100600 */
        /* <DEDUP_REMOVED lines=26> */
[----:B--2---:R-:W-:-:S03]  /*2880*/  PRMT R108, RZ, 0x7610, R108 ;  /* 0x00007610ff6c7816 */ /* 0x004fc6000000006c */
[----:B------:R-:W-:Y:S01]  /*2890*/  STL.S16 [R1+0x578], R114 ;  /* 0x0005787201007387 */ /* 0x000fe20000100600 */
[----:B---3--:R-:W-:-:S03]  /*28a0*/  PRMT R107, RZ, 0x7610, R107 ;  /* 0x00007610ff6b7816 */ /* 0x008fc6000000006b */
[----:B------:R-:W-:Y:S01]  /*28b0*/  STL.S16 [R1+0x58c], R113 ;  /* 0x00058c7101007387 */ /* 0x000fe20000100600 */
[----:B----4-:R-:W-:-:S03]  /*28c0*/  PRMT R106, RZ, 0x7610, R106 ;  /* 0x00007610ff6a7816 */ /* 0x010fc6000000006a */
[----:B------:R-:W-:Y:S01]  /*28d0*/  STL.S16 [R1+0x590], R112 ;  /* 0x0005907001007387 */ /* 0x000fe20000100600 */
[----:B-----5:R-:W-:-:S03]  /*28e0*/  PRMT R105, RZ, 0x7610, R105 ;  /* 0x00007610ff697816 */ /* 0x020fc60000000069 */
        /* <DEDUP_REMOVED lines=189> */
[----:B------:R-:W-:Y:S02]  /*34c0*/  ISETP.GE.AND P2, PT, R129, c[0x0][0x178], PT ;  /* 0x00005e0081007a0c */ /* 0x000fe40003f46270 */
        /* <DEDUP_REMOVED lines=11> */
[----:B------:R-:W-:Y:S01]  /*3580*/  STL [R1+0xd78], R135 ;  /* 0x000d788701007387 */ /* 0x000fe20000100800 */
[----:B------:R-:W-:-:S03]  /*3590*/  PRMT R162, RZ, 0x7610, R162 ;  /* 0x00007610ffa27816 */ /* 0x000fc600000000a2 */
[----:B------:R-:W-:Y:S01]  /*35a0*/  STL.S16 [R1+0x750], R4 ;  /* 0x0007500401007387 */ /* 0x000fe20000100600 */
[----:B------:R-:W-:-:S03]  /*35b0*/  PRMT R161, RZ, 0x7610, R161 ;  /* 0x00007610ffa17816 */ /* 0x000fc600000000a1 */
[----:B------:R-:W-:Y:S01]  /*35c0*/  STL [R1+0xd7c], R129 ;  /* 0x000d7c8101007387 */ /* 0x000fe20000100800 */
        /* <DEDUP_REMOVED lines=34> */
[----:B0-----:R-:W-:-:S03]  /*37f0*/  IADD3 R128, R134, 0x100, RZ ;  /* 0x0000010086807810 */ /* 0x001fc60007ffe0ff */
[----:B------:R0:W-:Y:S04]  /*3800*/  STL [R1+0xdc4], R3 ;  /* 0x000dc40301007387 */ /* 0x0001e80000100800 */
[----:B------:R-:W-:Y:S04]  /*3810*/  STL [R1+0xdc8], R147 ;  /* 0x000dc89301007387 */ /* 0x000fe80000100800 */
[----:B------:R-:W-:Y:S01]  /*3820*/  STL [R1+0xdcc], R146 ;  /* 0x000dcc9201007387 */ /* 0x000fe20000100800 */
[----:B0-----:R-:W-:-:S03]  /*3830*/  IADD3 R3, R134, 0x7, RZ ;  /* 0x0000000786037810 */ /* 0x001fc60007ffe0ff */
[----:B------:R-:W-:Y:S01]  /*3840*/  STL [R1+0xdd0], R145 ;  /* 0x000dd09101007387 */ /* 0x000fe20000100800 */
[----:B------:R-:W-:-:S03]  /*3850*/  IADD3 R4, R134, 0x101, RZ ;  /* 0x0000010186047810 */ /* 0x000fc60007ffe0ff */
[----:B------:R-:W-:Y:S04]  /*3860*/  STL [R1+0xdd4], R144 ;  /* 0x000dd49001007387 */ /* 0x000fe80000100800 */
[----:B------:R-:W-:Y:S04]  /*3870*/  STL [R1+0xdd8], R143 ;  /* 0x000dd88f01007387 */ /* 0x000fe80000100800 */
[----:B------:R0:W-:Y:S04]  /*3880*/  STL [R1+0xdf8], R128 ;  /* 0x000df88001007387 */ /* 0x0001e80000100800 */
[----:B------:R1:W-:Y:S01]  /*3890*/  STL [R1+0xbc], R3 ;  /* 0x0000bc0301007387 */ /* 0x0003e20000100800 */
[----:B------:R-:W-:-:S03]  /*38a0*/  IMAD.MOV.U32 R161, RZ, RZ, R9 ;  /* 0x000000ffffa17224 */ /* 0x000fc600078e0009 */
[----:B------:R2:W-:Y:S01]  /*38b0*/  STL [R1+0xd0], R4 ;  /* 0x0000d00401007387 */ /* 0x0005e20000100800 */
[----:B0-----:R-:W-:-:S03]  /*38c0*/  IMAD.MOV.U32 R128, RZ, RZ, R12 ;  /* 0x000000ffff807224 */ /* 0x001fc600078e000c */
[----:B------:R-:W3:Y:S01]  /*38d0*/  @!P3 LDG.E.U16 R161, [R84.64+0x8] ;  /* 0x0000080454a1b981 */ /* 0x000ee2000c1e1500 */
[----:B-1----:R-:W-:-:S03]  /*38e0*/  IADD3 R3, R134, 0x103, RZ ;  /* 0x0000010386037810 */ /* 0x002fc60007ffe0ff */
[----:B------:R-:W4:Y:S01]  /*38f0*/  @!P1 LDG.E.U16 R128, [R84.64+0xa] ;  /* 0x00000a0454809981 */ /* 0x000f22000c1e1500 */
[----:B--2---:R-:W-:-:S03]  /*3900*/  IADD3 R4, R134, 0x105, RZ ;  /* 0x0000010586047810 */ /* 0x004fc60007ffe0ff */
[----:B------:R0:W-:Y:S04]  /*3910*/  STL [R1+0xe0], R3 ;  /* 0x0000e00301007387 */ /* 0x0001e80000100800 */
[----:B------:R1:W-:Y:S01]  /*3920*/  STL [R1+0xfc], R4 ;  /* 0x0000fc0401007387 */ /* 0x0003e20000100800 */
[C---:B0-----:R-:W-:Y:S02]  /*3930*/  IADD3 R3, R134.reuse, 0x107, RZ ;  /* 0x0000010786037810 */ /* 0x041fe40007ffe0ff */
[----:B-1----:R-:W-:-:S03]  /*3940*/  IADD3 R4, R134, 0x201, RZ ;  /* 0x0000020186047810 */ /* 0x002fc60007ffe0ff */
        /* <DEDUP_REMOVED lines=156> */
[----:B------:R0:W-:Y:S01]  /*4310*/  STL [R1+0x8c8], R3 ;  /* 0x0008c80301007387 */ /* 0x0001e20000100800 */
[----:B------:R-:W-:-:S03]  /*4320*/  IADD3 R38, R134, 0x1604, RZ ;  /* 0x0000160486267810 */ /* 0x000fc60007ffe0ff */
[----:B------:R1:W-:Y:S01]  /*4330*/  STL [R1+0x8cc], R4 ;  /* 0x0008cc0401007387 */ /* 0x0003e20000100800 */
[C---:B0-----:R-:W-:Y:S02]  /*4340*/  IADD3 R3, R134.reuse, 0x1507, RZ ;  /* 0x0000150786037810 */ /* 0x041fe40007ffe0ff */
[----:B-1----:R-:W-:-:S03]  /*4350*/  IADD3 R4, R134, 0x1601, RZ ;  /* 0x0000160186047810 */ /* 0x002fc60007ffe0ff */
[----:B------:R0:W-:Y:S01]  /*4360*/  STL [R1+0x8d0], R3 ;  /* 0x0008d00301007387 */ /* 0x0001e20000100800 */
[C---:B------:R-:W-:Y:S02]  /*4370*/  IADD3 R37, R134.reuse, 0x1606, RZ ;  /* 0x0000160686257810 */ /* 0x040fe40007ffe0ff */
[C---:B------:R-:W-:Y:S01]  /*4380*/  IADD3 R143, R134.reuse, 0x1605, RZ ;  /* 0x00001605868f7810 */ /* 0x040fe20007ffe0ff */
[----:B------:R1:W-:Y:S01]  /*4390*/  STL [R1+0x8d4], R4 ;  /* 0x0008d40401007387 */ /* 0x0003e20000100800 */
[C---:B------:R-:W-:Y:S02]  /*43a0*/  IADD3 R153, R134.reuse, 0x1607, RZ ;  /* 0x0000160786997810 */ /* 0x040fe40007ffe0ff */
[C---:B0-----:R-:W-:Y:S01]  /*43b0*/  IADD3 R3, R134.reuse, 0x1603, RZ ;  /* 0x0000160386037810 */ /* 0x041fe20007ffe0ff */
[----:B------:R-:W-:Y:S04]  /*43c0*/  STL [R1+0xdf4], R38 ;  /* 0x000df42601007387 */ /* 0x000fe80000100800 */
[----:B------:R0:W-:Y:S01]  /*43d0*/  STL [R1+0x8d8], R3 ;  /* 0x0008d80301007387 */ /* 0x0001e20000100800 */
[----:B-1----:R-:W-:-:S03]  /*43e0*/  IADD3 R4, R134, 0x1703, RZ ;  /* 0x0000170386047810 */ /* 0x002fc60007ffe0ff */
[----:B------:R-:W-:Y:S01]  /*43f0*/  STL [R1+0xdf0], R37 ;  /* 0x000df02501007387 */ /* 0x000fe20000100800 */
[C---:B------:R-:W-:Y:S02]  /*4400*/  IADD3 R33, R134.reuse, 0x1706, RZ ;  /* 0x0000170686217810 */ /* 0x040fe40007ffe0ff */
[C---:B0-----:R-:W-:Y:S01]  /*4410*/  IADD3 R3, R134.reuse, 0x1701, RZ ;  /* 0x0000170186037810 */ /* 0x041fe20007ffe0ff */
[----:B------:R-:W-:Y:S04]  /*4420*/  STL [R1+0x8dc], R143 ;  /* 0x0008dc8f01007387 */ /* 0x000fe80000100800 */
[----:B------:R-:W-:Y:S04]  /*4430*/  STL [R1+0x8e0], R153 ;  /* 0x0008e09901007387 */ /* 0x000fe80000100800 */
[----:B------:R0:W-:Y:S04]  /*4440*/  STL [R1+0x8e4], R3 ;  /* 0x0008e40301007387 */ /* 0x0001e80000100800 */
[----:B------:R-:W-:Y:S01]  /*4450*/  STL [R1+0x8e8], R4 ;  /* 0x0008e80401007387 */ /* 0x000fe20000100800 */
[----:B0-----:R-:W-:-:S03]  /*4460*/  IADD3 R3, R134, 0x1705, RZ ;  /* 0x0000170586037810 */ /* 0x001fc60007ffe0ff */
[----:B------:R-:W-:Y:S01]  /*4470*/  STL [R1+0xdec], R33 ;  /* 0x000dec2101007387 */ /* 0x000fe20000100800 */
[----:B------:R-:W-:-:S03]  /*4480*/  IADD3 R32, R134, 0x1800, RZ ;  /* 0x0000180086207810 */ /* 0x000fc60007ffe0ff */
[----:B------:R0:W-:Y:S01]  /*4490*/  STL [R1+0x8ec], R3 ;  /* 0x0008ec0301007387 */ /* 0x0001e20000100800 */
[C---:B------:R-:W-:Y:S02]  /*44a0*/  IADD3 R144, R134.reuse, 0x1801, RZ ;  /* 0x0000180186907810 */ /* 0x040fe40007ffe0ff */
[C---:B------:R-:W-:Y:S01]  /*44b0*/  IADD3 R30, R134.reuse, 0x1804, RZ ;  /* 0x00001804861e7810 */ /* 0x040fe20007ffe0ff */
[----:B------:R1:W2:Y:S01]  /*44c0*/  LDL R158, [R1+0x6c] ;  /* 0x00006c00019e7983 */ /* 0x0002a20000100800 */
[C---:B0-----:R-:W-:Y:S02]  /*44d0*/  IADD3 R3, R134.reuse, 0x1707, RZ ;  /* 0x0000170786037810 */ /* 0x041fe40007ffe0ff */
[----:B------:R-:W-:-:S03]  /*44e0*/  IADD3 R145, R134, 0x1803, RZ ;  /* 0x0000180386917810 */ /* 0x000fc60007ffe0ff */
[----:B------:R-:W-:Y:S01]  /*44f0*/  STL [R1+0x8f0], R3 ;  /* 0x0008f00301007387 */ /* 0x000fe20000100800 */
[----:B------:R-:W-:-:S03]  /*4500*/  IADD3 R29, R134, 0x1806, RZ ;  /* 0x00001806861d7810 */ /* 0x000fc60007ffe0ff */
[----:B------:R-:W-:Y:S01]  /*4510*/  STL [R1+0xde8], R32 ;  /* 0x000de82001007387 */ /* 0x000fe20000100800 */
[----:B------:R-:W-:-:S03]  /*4520*/  IADD3 R147, R134, 0x1805, RZ ;  /* 0x0000180586937810 */ /* 0x000fc60007ffe0ff */
[----:B------:R1:W5:Y:S01]  /*4530*/  LDL R33, [R1+0x48] ;  /* 0x0000480001217983 */ /* 0x0003620000100800 */
[----:B------:R-:W-:-:S03]  /*4540*/  IADD3 R27, R134, 0x1901, RZ ;  /* 0x00001901861b7810 */ /* 0x000fc60007ffe0ff */
[----:B------:R1:W2:Y:S01]  /*4550*/  LDL R38, [R1+0x44] ;  /* 0x0000440001267983 */ /* 0x0002a20000100800 */
[----:B------:R-:W-:-:S03]  /*4560*/  IADD3 R82, R134, 0x1807, RZ ;  /* 0x0000180786527810 */ /* 0x000fc60007ffe0ff */
[----:B------:R-:W-:Y:S01]  /*4570*/  STL [R1+0x8f4], R144 ;  /* 0x0008f49001007387 */ /* 0x000fe20000100800 */
[----:B------:R-:W-:-:S03]  /*4580*/  IADD3 R135, R134, 0x1900, RZ ;  /* 0x0000190086877810 */ /* 0x000fc60007ffe0ff */
[----:B------:R0:W-:Y:S01]  /*4590*/  STL [R1+0xde4], R30 ;  /* 0x000de41e01007387 */ /* 0x0001e20000100800 */
[C---:B------:R-:W-:Y:S02]  /*45a0*/  IADD3 R154, R134.reuse, 0x1903, RZ ;  /* 0x00001903869a7810 */ /* 0x040fe40007ffe0ff */
[C---:B------:R-:W-:Y:S02]  /*45b0*/  IADD3 R146, R134.reuse, 0x1905, RZ ;  /* 0x0000190586927810 */ /* 0x040fe40007ffe0ff */
[C---:B------:R-:W-:Y:S01]  /*45c0*/  IADD3 R165, R134.reuse, 0x1907, RZ ;  /* 0x0000190786a57810 */ /* 0x040fe20007ffe0ff */
[----:B0-----:R1:W2:Y:S04]  /*45d0*/  LDL R30, [R1+0x70] ;  /* 0x00007000011e7983 */ /* 0x0012a80000100800 */
[----:B------:R-:W-:Y:S01]  /*45e0*/  STL [R1+0x908], R145 ;  /* 0x0009089101007387 */ /* 0x000fe20000100800 */
[----:B------:R-:W-:-:S03]  /*45f0*/  IADD3 R148, R134, 0x1a01, RZ ;  /* 0x00001a0186947810 */ /* 0x000fc60007ffe0ff */
[----:B------:R-:W-:Y:S01]  /*4600*/  STL [R1+0xde0], R29 ;  /* 0x000de01d01007387 */ /* 0x000fe20000100800 */
[----:B------:R-:W-:-:S03]  /*4610*/  IADD3 R151, R134, 0x1a03, RZ ;  /* 0x00001a0386977810 */ /* 0x000fc60007ffe0ff */
[----:B------:R-:W-:Y:S01]  /*4620*/  STL [R1+0x920], R147 ;  /* 0x0009209301007387 */ /* 0x000fe20000100800 */
[----:B------:R-:W-:-:S03]  /*4630*/  IADD3 R156, R134, 0x1a05, RZ ;  /* 0x00001a05869c7810 */ /* 0x000fc60007ffe0ff */
[----:B------:R0:W-:Y:S01]  /*4640*/  STL [R1+0xddc], R27 ;  /* 0x000ddc1b01007387 */ /* 0x0001e20000100800 */
[----:B------:R-:W-:-:S03]  /*4650*/  IADD3 R162, R134, 0x1a07, RZ ;  /* 0x00001a0786a27810 */ /* 0x000fc60007ffe0ff */
[----:B------:R-:W-:Y:S01]  /*4660*/  STL [R1+0x938], R82 ;  /* 0x0009385201007387 */ /* 0x000fe20000100800 */
        /* <DEDUP_REMOVED lines=26> */
[----:B------:R-:W-:-:S03]  /*4810*/  ISETP.GE.AND P0, PT, R37, c[0x0][0x178], PT ;  /* 0x00005e0025007a0c */ /* 0x000fc60003f06270 */
[----:B------:R-:W-:Y:S01]  /*4820*/  STL [R1+0x928], R164 ;  /* 0x000928a401007387 */ /* 0x000fe20000100800 */
[----:B------:R-:W-:-:S03]  /*4830*/  IADD3 R157, R134, 0x1e01, RZ ;  /* 0x00001e01869d7810 */ /* 0x000fc60007ffe0ff */
[----:B------:R-:W-:Y:S01]  /*4840*/  STL [R1+0x924], R131 ;  /* 0x0009248301007387 */ /* 0x000fe20000100800 */
[C---:B------:R-:W-:Y:S01]  /*4850*/  IADD3 R132, R134.reuse, 0x1e03, RZ ;  /* 0x00001e0386847810 */ /* 0x040fe20007ffe0ff */
[----:B------:R-:W-:Y:S02]  /*4860*/  IMAD.MOV.U32 R150, RZ, RZ, R2 ;  /* 0x000000ffff967224 */ /* 0x000fe400078e0002 */
[----:B------:R-:W-:Y:S01]  /*4870*/  STL [R1+0x91c], R136 ;  /* 0x00091c8801007387 */ /* 0x000fe20000100800 */
[----:B------:R-:W-:-:S03]  /*4880*/  IADD3 R133, R134, 0x1e05, RZ ;  /* 0x00001e0586857810 */ /* 0x000fc60007ffe0ff */
[----:B------:R-:W-:Y:S01]  /*4890*/  STL [R1+0x918], R130 ;  /* 0x0009188201007387 */ /* 0x000fe20000100800 */
[----:B------:R-:W-:Y:S01]  /*48a0*/  IADD3 R2, R134, 0x1e06, RZ ;  /* 0x00001e0686027810 */ /* 0x000fe20007ffe0ff */
[----:B0-----:R-:W-:Y:S02]  /*48b0*/  IMAD.MOV.U32 R27, RZ, RZ, R13 ;  /* 0x000000ffff1b7224 */ /* 0x001fe400078e000d */
[----:B------:R-:W-:Y:S01]  /*48c0*/  STL [R1+0x914], R83 ;  /* 0x0009145301007387 */ /* 0x000fe20000100800 */
[----:B------:R-:W-:-:S03]  /*48d0*/  IMAD.MOV.U32 R3, RZ, RZ, R14 ;  /* 0x000000ffff037224 */ /* 0x000fc600078e000e */
[----:B------:R-:W-:Y:S04]  /*48e0*/  STL [R1+0x910], R163 ;  /* 0x000910a301007387 */ /* 0x000fe80000100800 */
[----:B------:R-:W-:Y:S04]  /*48f0*/  STL [R1+0x90c], R160 ;  /* 0x00090ca001007387 */ /* 0x000fe80000100800 */
[----:B------:R-:W-:Y:S04]  /*4900*/  STL [R1+0x904], R157 ;  /* 0x0009049d01007387 */ /* 0x000fe80000100800 */
[----:B------:R-:W-:Y:S04]  /*4910*/  STL [R1+0x900], R132 ;  /* 0x0009008401007387 */ /* 0x000fe80000100800 */
[----:B------:R-:W-:Y:S04]  /*4920*/  STL [R1+0x8fc], R133 ;  /* 0x0008fc8501007387 */ /* 0x000fe80000100800 */
[----:B------:R-:W-:Y:S04]  /*4930*/  STL [R1+0x8f8], R2 ;  /* 0x0008f80201007387 */ /* 0x000fe80000100800 */
[----:B------:R1:W2:Y:S04]  /*4940*/  LDL R29, [R1+0x80] ;  /* 0x00008000011d7983 */ /* 0x0002a80000100800 */
[----:B---3--:R0:W-:Y:S04]  /*4950*/  @!P3 STL [R1+0x24], R161 ;  /* 0x000024a10100b387 */ /* 0x0081e80000100800 */
[----:B------:R-:W3:Y:S04]  /*4960*/  @!P2 LDG.E.U16 R27, [R84.64+0xc] ;  /* 0x00000c04541ba981 */ /* 0x000ee8000c1e1500 */
[----:B------:R-:W2:Y:S04]  /*4970*/  @!P0 LDG.E.U16 R3, [R84.64+0xe] ;  /* 0x00000e0454038981 */ /* 0x000ea8000c1e1500 */
[----:B0-----:R1:W2:Y:S04]  /*4980*/  LDL R161, [R1+0x7c] ;  /* 0x00007c0001a17983 */ /* 0x0012a80000100800 */
[----:B----4-:R0:W-:Y:S04]  /*4990*/  @!P1 STL [R1+0x20], R128 ;  /* 0x0000208001009387 */ /* 0x0101e80000100800 */
[----:B0-----:R-:W4:Y:S04]  /*49a0*/  LDL.LU R128, [R1+0xdf8] ;  /* 0x000df80001807983 */ /* 0x001f280000300800 */
[----:B---3--:R0:W-:Y:S04]  /*49b0*/  @!P2 STL [R1+0x34], R27 ;  /* 0x0000341b0100a387 */ /* 0x0081e80000100800 */
[----:B0-----:R1:W3:Y:S04]  /*49c0*/  LDL R27, [R1+0x9c] ;  /* 0x00009c00011b7983 */ /* 0x0012e80000100800 */
[----:B--2---:R0:W-:Y:S01]  /*49d0*/  @!P0 STL [R1+0x30], R3 ;  /* 0x0000300301008387 */ /* 0x0041e20000100800 */
[----:B----4-:R-:W-:-:S02]  /*49e0*/  ISETP.GE.AND P0, PT, R128, c[0x0][0x178], PT ;  /* 0x00005e0080007a0c */ /* 0x010fc40003f06270 */
[----:B------:R-:W-:Y:S01]  /*49f0*/  IADD3 R37, R134, 0x101, RZ ;  /* 0x0000010186257810 */ /* 0x000fe20007ffe0ff */
[----:B0-----:R1:W2:Y:S10]  /*4a00*/  LDL R3, [R1+0x98] ;  /* 0x0000980001037983 */ /* 0x0012b40000100800 */
[----:B-----5:R-:W4:Y:S04]  /*4a10*/  @!P0 LDG.E.U16 R33, [R84.64+0x200] ;  /* 0x0002000454218981 */ /* 0x020f28000c1e1500 */
[----:B------:R-:W-:Y:S04]  /*4a20*/  STL [R1+0xb90], R128 ;  /* 0x000b908001007387 */ /* 0x000fe80000100800 */
[----:B----4-:R0:W-:Y:S01]  /*4a30*/  @!P0 STL [R1+0x48], R33 ;  /* 0x0000482101008387 */ /* 0x0101e20000100800 */
[----:B------:R-:W-:-:S02]  /*4a40*/  ISETP.GE.AND P0, PT, R37, c[0x0][0x178], PT ;  /* 0x00005e0025007a0c */ /* 0x000fc40003f06270 */
[----:B------:R-:W-:Y:S01]  /*4a50*/  IADD3 R127, R134, 0x102, RZ ;  /* 0x00000102867f7810 */ /* 0x000fe20007ffe0ff */
[----:B0-----:R1:W4:Y:S10]  /*4a60*/  LDL R33, [R1+0xb4] ;  /* 0x0000b40001217983 */ /* 0x0013340000100800 */
[----:B------:R-:W5:Y:S01]  /*4a70*/  @!P0 LDG.E.U16 R38, [R84.64+0x202] ;  /* 0x0002020454268981 */ /* 0x000f62000c1e1500 */
[----:B------:R-:W-:-:S03]  /*4a80*/  IMAD.MOV.U32 R32, RZ, RZ, R0 ;  /* 0x000000ffff207224 */ /* 0x000fc600078e0000 */
[----:B-----5:R0:W-:Y:S01]  /*4a90*/  @!P0 STL [R1+0x44], R38 ;  /* 0x0000442601008387 */ /* 0x0201e20000100800 */
[----:B------:R-:W-:Y:S02]  /*4aa0*/  ISETP.GE.AND P0, PT, R127, c[0x0][0x178], PT ;  /* 0x00005e007f007a0c */ /* 0x000fe40003f06270 */
[----:B------:R-:W-:Y:S01]  /*4ab0*/  IADD3 R37, R134, 0x103, RZ ;  /* 0x0000010386257810 */ /* 0x000fe20007ffe0ff */
[----:B0-----:R1:W5:Y:S10]  /*4ac0*/  LDL R38, [R1+0xb0] ;  /* 0x0000b00001267983 */ /* 0x0013740000100800 */
[----:B------:R-:W2:Y:S04]  /*4ad0*/  @!P0 LDG.E.U16 R32, [R84.64+0x204] ;  /* 0x0002040454208981 */ /* 0x000ea8000c1e1500 */
[----:B--2---:R0:W-:Y:S01]  /*4ae0*/  @!P0 STL [R1+0x5c], R32 ;  /* 0x00005c2001008387 */ /* 0x0041e20000100800 */
[----:B------:R-:W-:-:S02]  /*4af0*/  ISETP.GE.AND P0, PT, R37, c[0x0][0x178], PT ;  /* 0x00005e0025007a0c */ /* 0x000fc40003f06270 */
[----:B------:R-:W-:Y:S01]  /*4b00*/  IADD3 R126, R134, 0x104, RZ ;  /* 0x00000104867e7810 */ /* 0x000fe20007ffe0ff */
[----:B0-----:R1:W2:Y:S10]  /*4b10*/  LDL R32, [R1+0xcc] ;  /* 0x0000cc0001207983 */ /* 0x0012b40000100800 */
[----:B------:R-:W2:Y:S04]  /*4b20*/  @!P0 LDG.E.U16 R150, [R84.64+0x206] ;  /* 0x0002060454968981 */ /* 0x000ea8000c1e1500 */
[----:B--2---:R0:W-:Y:S01]  /*4b30*/  @!P0 STL [R1+0x58], R150 ;  /* 0x0000589601008387 */ /* 0x0041e20000100800 */
[----:B------:R-:W-:-:S02]  /*4b40*/  ISETP.GE.AND P0, PT, R126, c[0x0][0x178], PT ;  /* 0x00005e007e007a0c */ /* 0x000fc40003f06270 */
[----:B------:R-:W-:Y:S01]  /*4b50*/  IADD3 R37, R134, 0x105, RZ ;  /* 0x0000010586257810 */ /* 0x000fe20007ffe0ff */
[----:B0-----:R1:W2:Y:S10]  /*4b60*/  LDL R150, [R1+0xc8] ;  /* 0x0000c80001967983 */ /* 0x0012b40000100800 */
[----:B------:R-:W2:Y:S04]  /*4b70*/  @!P0 LDG.E.U16 R30, [R84.64+0x208] ;  /* 0x00020804541e8981 */ /* 0x000ea8000c1e1500 */
[----:B------:R-:W-:Y:S04]  /*4b80*/  STL [R1+0xb88], R126 ;  /* 0x000b887e01007387 */ /* 0x000fe80000100800 */
        /* <DEDUP_REMOVED lines=20> */
[----:B---3--:R-:W3:Y:S04]  /*4cd0*/  @!P0 LDG.E.U16 R27, [R84.64+0x400] ;  /* 0x00040004541b8981 */ /* 0x008ee8000c1e1500 */
[----:B------:R-:W-:Y:S04]  /*4ce0*/  STL [R1+0xb80], R124 ;  /* 0x000b807c01007387 */ /* 0x000fe80000100800 */
[----:B---3--:R0:W-:Y:S01]  /*4cf0*/  @!P0 STL [R1+0x9c], R27 ;  /* 0x00009c1b01008387 */ /* 0x0081e20000100800 */
[----:B------:R-:W-:-:S02]  /*4d00*/  ISETP.GE.AND P0, PT, R37, c[0x0][0x178], PT ;  /* 0x00005e0025007a0c */ /* 0x000fc40003f06270 */
[----:B------:R-:W-:Y:S01]  /*4d10*/  IADD3 R123, R134, 0x202, RZ ;  /* 0x00000202867b7810 */ /* 0x000fe20007ffe0ff */
[----:B0-----:R1:W3:Y:S10]  /*4d20*/  LDL R27, [R1+0x110] ;  /* 0x00011000011b7983 */ /* 0x0012f40000100800 */
[----:B------:R-:W2:Y:S04]  /*4d30*/  @!P0 LDG.E.U16 R3, [R84.64+0x402] ;  /* 0x0004020454038981 */ /* 0x000ea8000c1e1500 */
[----:B--2---:R0:W-:Y:S01]  /*4d40*/  @!P0 STL [R1+0x98], R3 ;  /* 0x0000980301008387 */ /* 0x0041e20000100800 */
[----:B------:R-:W-:-:S02]  /*4d50*/  ISETP.GE.AND P0, PT, R123, c[0x0][0x178], PT ;  /* 0x00005e007b007a0c */ /* 0x000fc40003f06270 */
[----:B------:R-:W-:Y:S01]  /*4d60*/  IADD3 R37, R134, 0x203, RZ ;  /* 0x0000020386257810 */ /* 0x000fe20007ffe0ff */
[----:B0-----:R1:W2:Y:S10]  /*4d70*/  LDL R3, [R1+0x114] ;  /* 0x0001140001037983 */ /* 0x0012b40000100800 */
[----:B----4-:R-:W4:Y:S04]  /*4d80*/  @!P0 LDG.E.U16 R33, [R84.64+0x404] ;  /* 0x0004040454218981 */ /* 0x010f28000c1e1500 */
[----:B----4-:R0:W-:Y:S01]  /*4d90*/  @!P0 STL [R1+0xb4], R33 ;  /* 0x0000b42101008387 */ /* 0x0101e20000100800 */
[----:B------:R-:W-:-:S02]  /*4da0*/  ISETP.GE.AND P0, PT, R37, c[0x0][0x178], PT ;  /* 0x00005e0025007a0c */ /* 0x000fc40003f06270 */
[----:B------:R-:W-:Y:S01]  /*4db0*/  IADD3 R122, R134, 0x204, RZ ;  /* 0x00000204867a7810 */ /* 0x000fe20007ffe0ff */
[----:B0-----:R1:W4:Y:S10]  /*4dc0*/  LDL R33, [R1+0x128] ;  /* 0x0001280001217983 */ /* 0x0013340000100800 */
[----:B-----5:R-:W5:Y:S04]  /*4dd0*/  @!P0 LDG.E.U16 R38, [R84.64+0x406] ;  /* 0x0004060454268981 */ /* 0x020f68000c1e1500 */
[----:B-----5:R0:W-:Y:S01]  /*4de0*/  @!P0 STL [R1+0xb0], R38 ;  /* 0x0000b02601008387 */ /* 0x0201e20000100800 */
[----:B------:R-:W-:-:S02]  /*4df0*/  ISETP.GE.AND P0, PT, R122, c[0x0][0x178], PT ;  /* 0x00005e007a007a0c */ /* 0x000fc40003f06270 */
[----:B------:R-:W-:Y:S01]  /*4e00*/  IADD3 R37, R134, 0x205, RZ ;  /* 0x0000020586257810 */ /* 0x000fe20007ffe0ff */
[----:B0-----:R1:W5:Y:S10]  /*4e10*/  LDL R38, [R1+0x12c] ;  /* 0x00012c0001267983 */ /* 0x0013740000100800 */
        /* <DEDUP_REMOVED lines=45> */
[----:B------:R-:W-:Y:S04]  /*50f0*/  STL [R1+0xb6c], R118 ;  /* 0x000b6c7601007387 */ /* 0x000fe80000100800 */
        /* <DEDUP_REMOVED lines=771> */
[----:B------:R-:W-:-:S13]  /*8130*/  ISETP.GE.AND P0, PT, R37, c[0x0][0x178], PT ;  /* 0x00005e0025007a0c */ /* 0x000fda0003f06270 */
[----:B-----5:R-:W4:Y:S01]  /*8140*/  @!P0 LDG.E.U16 R38, [R84.64+0x2a02] ;  /* 0x002a020454268981 */ /* 0x020f22000c1e1500 */
[----:B------:R-:W-:-:S03]  /*8150*/  IADD3 R43, R134, 0x1502, RZ ;  /* 0x00001502862b7810 */ /* 0x000fc60007ffe0ff */
[----:B----4-:R4:W-:Y:S01]  /*8160*/  @!P0 STL [R1+0x744], R38 ;  /* 0x0007442601008387 */ /* 0x0109e20000100800 */
[----:B------:R-:W-:Y:S02]  /*8170*/  ISETP.GE.AND P0, PT, R43, c[0x0][0x178], PT ;  /* 0x00005e002b007a0c */ /* 0x000fe40003f06270 */
[----:B------:R-:W-:Y:S01]  /*8180*/  IADD3 R37, R134, 0x1503, RZ ;  /* 0x0000150386257810 */ /* 0x000fe20007ffe0ff */
[----:B0-----:R1:W5:Y:S04]  /*8190*/  LDL R33, [R1+0x7b8] ;  /* 0x0007b80001217983 */ /* 0x0013680000100800 */
[----:B----4-:R1:W4:Y:S06]  /*81a0*/  LDL R38, [R1+0x7bc] ;  /* 0x0007bc0001267983 */ /* 0x01032c0000100800 */
[----:B------:R-:W2:Y:S04]  /*81b0*/  @!P0 LDG.E.U16 R32, [R84.64+0x2a04] ;  /* 0x002a040454208981 */ /* 0x000ea8000c1e1500 */
[----:B------:R-:W-:Y:S04]  /*81c0*/  STL [R1+0xa50], R43 ;  /* 0x000a502b01007387 */ /* 0x000fe80000100800 */
[----:B--2---:R0:W-:Y:S01]  /*81d0*/  @!P0 STL [R1+0x760], R32 ;  /* 0x0007602001008387 */ /* 0x0041e20000100800 */
[----:B------:R-:W-:-:S02]  /*81e0*/  ISETP.GE.AND P0, PT, R37, c[0x0][0x178], PT ;  /* 0x00005e0025007a0c */ /* 0x000fc40003f06270 */
[----:B------:R-:W-:Y:S01]  /*81f0*/  IADD3 R42, R134, 0x1504, RZ ;  /* 0x00001504862a7810 */ /* 0x000fe20007ffe0ff */
[----:B------:R1:W2:Y:S10]  /*8200*/  LDL R37, [R1+0x7d0] ;  /* 0x0007d00001257983 */ /* 0x0002b40000100800 */
[----:B------:R-:W2:Y:S04]  /*8210*/  @!P0 LDG.E.U16 R150, [R84.64+0x2a06] ;  /* 0x002a060454968981 */ /* 0x000ea8000c1e1500 */
[----:B--2---:R2:W-:Y:S01]  /*8220*/  @!P0 STL [R1+0x75c], R150 ;  /* 0x00075c9601008387 */ /* 0x0045e20000100800 */
[----:B------:R-:W-:-:S02]  /*8230*/  ISETP.GE.AND P0, PT, R42, c[0x0][0x178], PT ;  /* 0x00005e002a007a0c */ /* 0x000fc40003f06270 */
[----:B0-----:R-:W-:Y:S01]  /*8240*/  IADD3 R32, R134, 0x1505, RZ ;  /* 0x0000150586207810 */ /* 0x001fe20007ffe0ff */
[----:B--2---:R1:W2:Y:S10]  /*8250*/  LDL R150, [R1+0x7cc] ;  /* 0x0007cc0001967983 */ /* 0x0042b40000100800 */
        /* <DEDUP_REMOVED lines=36> */
[----:B------:R-:W-:-:S03]  /*84a0*/  ISETP.GE.AND P0, PT, R32, c[0x0][0x178], PT ;  /* 0x00005e0020007a0c */ /* 0x000fc60003f06270 */
[----:B0-----:R-:W4:Y:S10]  /*84b0*/  LDL.LU R38, [R1+0xdf4] ;  /* 0x000df40001267983 */ /* 0x001f340000300800 */
[----:B-----5:R-:W5:Y:S04]  /*84c0*/  @!P0 LDG.E.U16 R33, [R84.64+0x2c06] ;  /* 0x002c060454218981 */ /* 0x020f68000c1e1500 */
[----:B-----5:R0:W-:Y:S01]  /*84d0*/  @!P0 STL [R1+0x7b8], R33 ;  /* 0x0007b82101008387 */ /* 0x0201e20000100800 */
[----:B----4-:R-:W-:-:S03]  /*84e0*/  ISETP.GE.AND P0, PT, R38, c[0x0][0x178], PT ;  /* 0x00005e0026007a0c */ /* 0x010fc60003f06270 */
[----:B------:R1:W4:Y:S04]  /*84f0*/  LDL R32, [R1+0x828] ;  /* 0x0008280001207983 */ /* 0x0003280000100800 */
[----:B0-----:R1:W5:Y:S06]  /*8500*/  LDL R33, [R1+0x82c] ;  /* 0x00082c0001217983 */ /* 0x00136c0000100800 */
[----:B------:R-:W2:Y:S04]  /*8510*/  @!P0 LDG.E.U16 R37, [R84.64+0x2c08] ;  /* 0x002c080454258981 */ /* 0x000ea8000c1e1500 */
[----:B------:R-:W-:Y:S04]  /*8520*/  STL [R1+0xa3c], R38 ;  /* 0x000a3c2601007387 */ /* 0x000fe80000100800 */
[----:B--2---:R0:W-:Y:S01]  /*8530*/  @!P0 STL [R1+0x7d0], R37 ;  /* 0x0007d02501008387 */ /* 0x0041e20000100800 */
[----:B------:R-:W-:-:S03]  /*8540*/  ISETP.GE.AND P0, PT, R143, c[0x0][0x178], PT ;  /* 0x00005e008f007a0c */ /* 0x000fc60003f06270 */
[----:B0-----:R-:W2:Y:S10]  /*8550*/  LDL.LU R37, [R1+0xdf0] ;  /* 0x000df00001257983 */ /* 0x001eb40000300800 */
[----:B------:R-:W2:Y:S04]  /*8560*/  @!P0 LDG.E.U16 R150, [R84.64+0x2c0a] ;  /* 0x002c0a0454968981 */ /* 0x000ea8000c1e1500 */
[----:B------:R1:W3:Y:S04]  /*8570*/  LDL R143, [R1+0x840] ;  /* 0x00084000018f7983 */ /* 0x0002e80000100800 */
[----:B--2---:R0:W-:Y:S01]  /*8580*/  @!P0 STL [R1+0x7cc], R150 ;  /* 0x0007cc9601008387 */ /* 0x0041e20000100800 */
[----:B------:R-:W-:-:S03]  /*8590*/  ISETP.GE.AND P0, PT, R37, c[0x0][0x178], PT ;  /* 0x00005e0025007a0c */ /* 0x000fc60003f06270 */
[----:B0-----:R1:W2:Y:S10]  /*85a0*/  LDL R150, [R1+0x83c] ;  /* 0x00083c0001967983 */ /* 0x0012b40000100800 */
        /* <DEDUP_REMOVED lines=22> */
[----:B---3--:R-:W3:Y:S04]  /*8710*/  @!P0 LDG.E.U16 R27, [R84.64+0x2e04] ;  /* 0x002e0404541b8981 */ /* 0x008ee8000c1e1500 */
[----:B------:R-:W-:Y:S04]  /*8720*/  STL [R1+0xa20], R35 ;  /* 0x000a202301007387 */ /* 0x000fe80000100800 */
[----:B---3--:R0:W-:Y:S01]  /*8730*/  @!P0 STL [R1+0x814], R27 ;  /* 0x0008141b01008387 */ /* 0x0081e20000100800 */
[----:B------:R-:W-:-:S02]  /*8740*/  ISETP.GE.AND P0, PT, R29, c[0x0][0x178], PT ;  /* 0x00005e001d007a0c */ /* 0x000fc40003f06270 */
[----:B------:R-:W-:Y:S01]  /*8750*/  IADD3 R34, R134, 0x1704, RZ ;  /* 0x0000170486227810 */ /* 0x000fe20007ffe0ff */
[----:B------:R1:W3:Y:S10]  /*8760*/  LDL R29, [R1+0x84c] ;  /* 0x00084c00011d7983 */ /* 0x0002f40000100800 */
[----:B------:R-:W2:Y:S04]  /*8770*/  @!P0 LDG.E.U16 R3, [R84.64+0x2e06] ;  /* 0x002e060454038981 */ /* 0x000ea8000c1e1500 */
[----:B--2---:R2:W-:Y:S01]  /*8780*/  @!P0 STL [R1+0x810], R3 ;  /* 0x0008100301008387 */ /* 0x0045e20000100800 */
[----:B------:R-:W-:-:S02]  /*8790*/  ISETP.GE.AND P0, PT, R34, c[0x0][0x178], PT ;  /* 0x00005e0022007a0c */ /* 0x000fc40003f06270 */
[----:B0-----:R-:W-:Y:S01]  /*87a0*/  IADD3 R27, R134, 0x1705, RZ ;  /* 0x00001705861b7810 */ /* 0x001fe20007ffe0ff */
[----:B--2---:R1:W2:Y:S10]  /*87b0*/  LDL R3, [R1+0x848] ;  /* 0x0008480001037983 */ /* 0x0042b40000100800 */
[----:B-----5:R-:W5:Y:S04]  /*87c0*/  @!P0 LDG.E.U16 R33, [R84.64+0x2e08] ;  /* 0x002e080454218981 */ /* 0x020f68000c1e1500 */
[----:B------:R-:W-:Y:S04]  /*87d0*/  STL [R1+0xa1c], R34 ;  /* 0x000a1c2201007387 */ /* 0x000fe80000100800 */
[----:B-----5:R0:W-:Y:S01]  /*87e0*/  @!P0 STL [R1+0x82c], R33 ;  /* 0x00082c2101008387 */ /* 0x0201e20000100800 */
[----:B------:R-:W-:-:S03]  /*87f0*/  ISETP.GE.AND P0, PT, R27, c[0x0][0x178], PT ;  /* 0x00005e001b007a0c */ /* 0x000fc60003f06270 */
[----:B0-----:R-:W5:Y:S10]  /*8800*/  LDL.LU R33, [R1+0xdec] ;  /* 0x000dec0001217983 */ /* 0x001f740000300800 */
[----:B----4-:R-:W4:Y:S04]  /*8810*/  @!P0 LDG.E.U16 R32, [R84.64+0x2e0a] ;  /* 0x002e0a0454208981 */ /* 0x010f28000c1e1500 */
[----:B------:R1:W2:Y:S04]  /*8820*/  LDL R27, [R1+0x838] ;  /* 0x00083800011b7983 */ /* 0x0002a80000100800 */
[----:B----4-:R0:W-:Y:S01]  /*8830*/  @!P0 STL [R1+0x828], R32 ;  /* 0x0008282001008387 */ /* 0x0101e20000100800 */
[----:B-----5:R-:W-:-:S13]  /*8840*/  ISETP.GE.AND P0, PT, R33, c[0x0][0x178], PT ;  /* 0x00005e0021007a0c */ /* 0x020fda0003f06270 */
[----:B------:R-:W4:Y:S01]  /*8850*/  @!P0 LDG.E.U16 R143, [R84.64+0x2e0c] ;  /* 0x002e0c04548f8981 */ /* 0x000f22000c1e1500 */
[----:B0-----:R-:W-:-:S03]  /*8860*/  IADD3 R32, R134, 0x1707, RZ ;  /* 0x0000170786207810 */ /* 0x001fc60007ffe0ff */
[----:B------:R-:W-:Y:S04]  /*8870*/  STL [R1+0xa10], R33 ;  /* 0x000a102101007387 */ /* 0x000fe80000100800 */
[----:B----4-:R0:W-:Y:S01]  /*8880*/  @!P0 STL [R1+0x840], R143 ;  /* 0x0008408f01008387 */ /* 0x0101e20000100800 */
[----:B------:R-:W-:-:S03]  /*8890*/  ISETP.GE.AND P0, PT, R32, c[0x0][0x178], PT ;  /* 0x00005e0020007a0c */ /* 0x000fc60003f06270 */
[----:B0-----:R1:W4:Y:S10]  /*88a0*/  LDL R143, [R1+0x834] ;  /* 0x00083400018f7983 */ /* 0x0013340000100800 */
[----:B------:R-:W5:Y:S04]  /*88b0*/  @!P0 LDG.E.U16 R150, [R84.64+0x2e0e] ;  /* 0x002e0e0454968981 */ /* 0x000f68000c1e1500 */
[----:B------:R-:W2:Y:S04]  /*88c0*/  LDL.LU R32, [R1+0xde8] ;  /* 0x000de80001207983 */ /* 0x000ea80000300800 */
[----:B-----5:R0:W-:Y:S01]  /*88d0*/  @!P0 STL [R1+0x83c], R150 ;  /* 0x00083c9601008387 */ /* 0x0201e20000100800 */
[----:B--2---:R-:W-:-:S03]  /*88e0*/  ISETP.GE.AND P0, PT, R32, c[0x0][0x178], PT ;  /* 0x00005e0020007a0c */ /* 0x004fc60003f06270 */
[----:B0-----:R1:W2:Y:S10]  /*88f0*/  LDL R150, [R1+0x830] ;  /* 0x0008300001967983 */ /* 0x0012b40000100800 */
[----:B------:R-:W5:Y:S04]  /*8900*/  @!P0 LDG.E.U16 R153, [R84.64+0x3000] ;  /* 0x0030000454998981 */ /* 0x000f68000c1e1500 */
[----:B------:R-:W-:Y:S04]  /*8910*/  STL [R1+0xa0c], R32 ;  /* 0x000a0c2001007387 */ /* 0x000fe80000100800 */
[----:B-----5:R0:W-:Y:S01]  /*8920*/  @!P0 STL [R1+0x858], R153 ;  /* 0x0008589901008387 */ /* 0x0201e20000100800 */
[----:B------:R-:W-:-:S02]  /*8930*/  ISETP.GE.AND P0, PT, R144, c[0x0][0x178], PT ;  /* 0x00005e0090007a0c */ /* 0x000fc40003f06270 */
[----:B------:R-:W-:Y:S01]  /*8940*/  IADD3 R31, R134, 0x1802, RZ ;  /* 0x00001802861f7810 */ /* 0x000fe20007ffe0ff */
[----:B------:R1:W5:Y:S04]  /*8950*/  LDL R144, [R1+0x820] ;  /* 0x0008200001907983 */ /* 0x0003680000100800 */
[----:B0-----:R1:W2:Y:S06]  /*8960*/  LDL R153, [R1+0x824] ;  /* 0x0008240001997983 */ /* 0x0012ac0000100800 */
[----:B------:R-:W2:Y:S04]  /*8970*/  @!P0 LDG.E.U16 R158, [R84.64+0x3002] ;  /* 0x00300204549e8981 */ /* 0x000ea8000c1e1500 */
[----:B--2---:R0:W-:Y:S01]  /*8980*/  @!P0 STL [R1+0x854], R158 ;  /* 0x0008549e01008387 */ /* 0x0041e20000100800 */
[----:B------:R-:W-:-:S03]  /*8990*/  ISETP.GE.AND P0, PT, R31, c[0x0][0x178], PT ;  /* 0x00005e001f007a0c */ /* 0x000fc60003f06270 */
[----:B0-----:R1:W2:Y:S10]  /*89a0*/  LDL R158, [R1+0x818] ;  /* 0x00081800019e7983 */ /* 0x0012b40000100800 */
        /* <DEDUP_REMOVED lines=10> */
[----:B---3--:R-:W3:Y:S04]  /*8a50*/  @!P0 LDG.E.U16 R29, [R84.64+0x3008] ;  /* 0x00300804541d8981 */ /* 0x008ee8000c1e1500 */
[----:B------:R-:W-:Y:S04]  /*8a60*/  STL [R1+0x9fc], R30 ;  /* 0x0009fc1e01007387 */ /* 0x000fe80000100800 */
[----:B---3--:R0:W-:Y:S01]  /*8a70*/  @!P0 STL [R1+0x84c], R29 ;  /* 0x00084c1d01008387 */ /* 0x0081e20000100800 */
[----:B------:R-:W-:-:S03]  /*8a80*/  ISETP.GE.AND P0, PT, R147, c[0x0][0x178], PT ;  /* 0x00005e0093007a0c */ /* 0x000fc60003f06270 */
[----:B0-----:R-:W3:Y:S10]  /*8a90*/  LDL.LU R29, [R1+0xde0] ;  /* 0x000de000011d7983 */ /* 0x001ef40000300800 */
[----:B------:R-:W2:Y:S04]  /*8aa0*/  @!P0 LDG.E.U16 R3, [R84.64+0x300a] ;  /* 0x00300a0454038981 */ /* 0x000ea8000c1e1500 */
[----:B------:R1:W4:Y:S04]  /*8ab0*/  LDL R147, [R1+0x804] ;  /* 0x0008040001937983 */ /* 0x0003280000100800 */
[----:B--2---:R0:W-:Y:S01]  /*8ac0*/  @!P0 STL [R1+0x848], R3 ;  /* 0x0008480301008387 */ /* 0x0041e20000100800 */
[----:B---3--:R-:W-:-:S03]  /*8ad0*/  ISETP.GE.AND P0, PT, R29, c[0x0][0x178], PT ;  /* 0x00005e001d007a0c */ /* 0x008fc60003f06270 */
[----:B0-----:R1:W2:Y:S10]  /*8ae0*/  LDL R3, [R1+0x7f4] ;  /* 0x0007f40001037983 */ /* 0x0012b40000100800 */
[----:B------:R-:W3:Y:S04]  /*8af0*/  @!P0 LDG.E.U16 R27, [R84.64+0x300c] ;  /* 0x00300c04541b8981 */ /* 0x000ee8000c1e1500 */
[----:B------:R-:W-:Y:S04]  /*8b00*/  STL [R1+0x9f0], R29 ;  /* 0x0009f01d01007387 */ /* 0x000fe80000100800 */
[----:B---3--:R0:W-:Y:S01]  /*8b10*/  @!P0 STL [R1+0x838], R27 ;  /* 0x0008381b01008387 */ /* 0x0081e20000100800 */
[----:B------:R-:W-:-:S03]  /*8b20*/  ISETP.GE.AND P0, PT, R82, c[0x0][0x178], PT ;  /* 0x00005e0052007a0c */ /* 0x000fc60003f06270 */
[----:B0-----:R-:W3:Y:S10]  /*8b30*/  LDL.LU R27, [R1+0xddc] ;  /* 0x000ddc00011b7983 */ /* 0x001ef40000300800 */
[----:B----4-:R-:W4:Y:S04]  /*8b40*/  @!P0 LDG.E.U16 R143, [R84.64+0x300e] ;  /* 0x00300e04548f8981 */ /* 0x010f28000c1e1500 */
[----:B------:R1:W2:Y:S04]  /*8b50*/  LDL R82, [R1+0x7f0] ;  /* 0x0007f00001527983 */ /* 0x0002a80000100800 */
[----:B----4-:R0:W-:Y:S01]  /*8b60*/  @!P0 STL [R1+0x834], R143 ;  /* 0x0008348f01008387 */ /* 0x0101e20000100800 */
[----:B------:R-:W-:-:S03]  /*8b70*/  ISETP.GE.AND P0, PT, R135, c[0x0][0x178], PT ;  /* 0x00005e0087007a0c */ /* 0x000fc60003f06270 */
[----:B0-----:R1:W4:Y:S10]  /*8b80*/  LDL.LU R143, [R1+0xdd8] ;  /* 0x000dd800018f7983 */ /* 0x0013340000300800 */
[----:B------:R-:W2:Y:S04]  /*8b90*/  @!P0 LDG.E.U16 R150, [R84.64+0x3200] ;  /* 0x0032000454968981 */ /* 0x000ea8000c1e1500 */
[----:B------:R1:W4:Y:S04]  /*8ba0*/  LDL R135, [R1+0x7ec] ;  /* 0x0007ec0001877983 */ /* 0x0003280000100800 */
[----:B--2---:R0:W-:Y:S01]  /*8bb0*/  @!P0 STL [R1+0x830], R150 ;  /* 0x0008309601008387 */ /* 0x0041e20000100800 */
[----:B---3--:R-:W-:-:S02]  /*8bc0*/  ISETP.GE.AND P0, PT, R27, c[0x0][0x178], PT ;  /* 0x00005e001b007a0c */ /* 0x008fc40003f06270 */
[----:B------:R-:W-:Y:S01]  /*8bd0*/  IADD3 R28, R134, 0x1902, RZ ;  /* 0x00001902861c7810 */ /* 0x000fe20007ffe0ff */
[----:B0-----:R1:W2:Y:S10]  /*8be0*/  LDL R150, [R1+0x7e0] ;  /* 0x0007e00001967983 */ /* 0x0012b40000100800 */
[----:B------:R-:W3:Y:S04]  /*8bf0*/  @!P0 LDG.E.U16 R153, [R84.64+0x3202] ;  /* 0x0032020454998981 */ /* 0x000ee8000c1e1500 */
[----:B------:R-:W-:Y:S04]  /*8c00*/  STL [R1+0x9e8], R27 ;  /* 0x0009e81b01007387 */ /* 0x000fe80000100800 */
[----:B---3--:R0:W-:Y:S01]  /*8c10*/  @!P0 STL [R1+0x824], R153 ;  /* 0x0008249901008387 */ /* 0x0081e20000100800 */
[----:B------:R-:W-:-:S03]  /*8c20*/  ISETP.GE.AND P0, PT, R28, c[0x0][0x178], PT ;  /* 0x00005e001c007a0c */ /* 0x000fc60003f06270 */
[----:B0-----:R1:W3:Y:S10]  /*8c30*/  LDL R153, [R1+0x7dc] ;  /* 0x0007dc0001997983 */ /* 0x0012f40000100800 */
[----:B-----5:R-:W5:Y:S04]  /*8c40*/  @!P0 LDG.E.U16 R144, [R84.64+0x3204] ;  /* 0x0032040454908981 */ /* 0x020f68000c1e1500 */
[----:B------:R-:W-:Y:S04]  /*8c50*/  STL [R1+0x9e4], R28 ;  /* 0x0009e41c01007387 */ /* 0x000fe80000100800 */
[----:B-----5:R0:W-:Y:S01]  /*8c60*/  @!P0 STL [R1+0x820], R144 ;  /* 0x0008209001008387 */ /* 0x0201e20000100800 */
[----:B------:R-:W-:-:S02]  /*8c70*/  ISETP.GE.AND P0, PT, R154, c[0x0][0x178], PT ;  /* 0x00005e009a007a0c */ /* 0x000fc40003f06270 */
[----:B------:R-:W-:Y:S01]  /*8c80*/  IADD3 R26, R134, 0x1904, RZ ;  /* 0x00001904861a7810 */ /* 0x000fe20007ffe0ff */
[----:B0-----:R1:W5:Y:S10]  /*8c90*/  LDL.LU R144, [R1+0xdd4] ;  /* 0x000dd40001907983 */ /* 0x0013740000300800 */
        /* <DEDUP_REMOVED lines=10> */
[----:B0-----:R1:W2:Y:S10]  /*8d40*/  LDL.LU R145, [R1+0xdd0] ;  /* 0x000dd00001917983 */ /* 0x0012b40000300800 */
[----:B------:R-:W2:Y:S04]  /*8d50*/  @!P0 LDG.E.U16 R161, [R84.64+0x320a] ;  /* 0x00320a0454a18981 */ /* 0x000ea8000c1e1500 */
[----:B------:R1:W3:Y:S04]  /*8d60*/  LDL.LU R146, [R1+0xdcc] ;  /* 0x000dcc0001927983 */ /* 0x0002e80000300800 */
        /* <DEDUP_REMOVED lines=10> */
[----:B------:R1:W3:Y:S04]  /*8e10*/  LDL R165, [R1+0x7c0] ;  /* 0x0007c00001a57983 */ /* 0x0002e80000100800 */
[----:B--2---:R0:W-:Y:S01]  /*8e20*/  @!P0 STL [R1+0x7f4], R3 ;  /* 0x0007f40301008387 */ /* 0x0041e20000100800 */
[----:B------:R-:W-:-:S03]  /*8e30*/  ISETP.GE.AND P0, PT, R24, c[0x0][0x178], PT ;  /* 0x00005e0018007a0c */ /* 0x000fc60003f06270 */
[----:B0-----:R1:W2:Y:S10]  /*8e40*/  LDL.LU R3, [R1+0xdc4] ;  /* 0x000dc40001037983 */ /* 0x0012b40000300800 */
[----:B------:R-:W2:Y:S04]  /*8e50*/  @!P0 LDG.E.U16 R82, [R84.64+0x3400] ;  /* 0x0034000454528981 */ /* 0x000ea8000c1e1500 */
[----:B------:R-:W-:Y:S04]  /*8e60*/  STL [R1+0x9d0], R24 ;  /* 0x0009d01801007387 */ /* 0x000fe80000100800 */
[----:B--2---:R0:W-:Y:S01]  /*8e70*/  @!P0 STL [R1+0x7f0], R82 ;  /* 0x0007f05201008387 */ /* 0x0041e20000100800 */
[----:B------:R-:W-:-:S02]  /*8e80*/  ISETP.GE.AND P0, PT, R148, c[0x0][0x178], PT ;  /* 0x00005e0094007a0c */ /* 0x000fc40003f06270 */
[----:B------:R-:W-:Y:S01]  /*8e90*/  IADD3 R23, R134, 0x1a02, RZ ;  /* 0x00001a0286177810 */ /* 0x000fe20007ffe0ff */
[----:B0-----:R1:W2:Y:S10]  /*8ea0*/  LDL R82, [R1+0x7b0] ;  /* 0x0007b00001527983 */ /* 0x0012b40000100800 */
[----:B----4-:R-:W4:Y:S04]  /*8eb0*/  @!P0 LDG.E.U16 R135, [R84.64+0x3402] ;  /* 0x0034020454878981 */ /* 0x010f28000c1e1500 */
[----:B----4-:R0:W-:Y:S01]  /*8ec0*/  @!P0 STL [R1+0x7ec], R135 ;  /* 0x0007ec8701008387 */ /* 0x0101e20000100800 */
[----:B------:R-:W-:-:S03]  /*8ed0*/  ISETP.GE.AND P0, PT, R23, c[0x0][0x178], PT ;  /* 0x00005e0017007a0c */ /* 0x000fc60003f06270 */
[----:B0-----:R1:W4:Y:S10]  /*8ee0*/  LDL R135, [R1+0x7ac] ;  /* 0x0007ac0001877983 */ /* 0x0013340000100800 */
[----:B------:R-:W2:Y:S04]  /*8ef0*/  @!P0 LDG.E.U16 R150, [R84.64+0x3404] ;  /* 0x0034040454968981 */ /* 0x000ea8000c1e1500 */
[----:B------:R-:W-:Y:S04]  /*8f00*/  STL [R1+0x9c4], R23 ;  /* 0x0009c41701007387 */ /* 0x000fe80000100800 */
[----:B--2---:R0:W-:Y:S01]  /*8f10*/  @!P0 STL [R1+0x7e0], R150 ;  /* 0x0007e09601008387 */ /* 0x0041e20000100800 */
[----:B------:R-:W-:-:S02]  /*8f20*/  ISETP.GE.AND P0, PT, R151, c[0x0][0x178], PT ;  /* 0x00005e0097007a0c */ /* 0x000fc40003f06270 */
[----:B------:R-:W-:Y:S01]  /*8f30*/  IADD3 R22, R134, 0x1a04, RZ ;  /* 0x00001a0486167810 */ /* 0x000fe20007ffe0ff */
[----:B------:R1:W2:Y:S04]  /*8f40*/  LDL R148, [R1+0x7a8] ;  /* 0x0007a80001947983 */ /* 0x0002a80000100800 */
[----:B------:R1:W2:Y:S04]  /*8f50*/  LDL R151, [R1+0x798] ;  /* 0x0007980001977983 */ /* 0x0002a80000100800 */
[----:B0-----:R1:W2:Y:S04]  /*8f60*/  LDL R150, [R1+0x79c] ;  /* 0x00079c0001967983 */ /* 0x0012a80000100800 */
[----:B---3--:R-:W3:Y:S04]  /*8f70*/  @!P0 LDG.E.U16 R153, [R84.64+0x3406] ;  /* 0x0034060454998981 */ /* 0x008ee8000c1e1500 */
[----:B---3--:R0:W-:Y:S01]  /*8f80*/  @!P0 STL [R1+0x7dc], R153 ;  /* 0x0007dc9901008387 */ /* 0x0081e20000100800 */
[----:B------:R-:W-:-:S13]  /*8f90*/  ISETP.GE.AND P0, PT, R22, c[0x0][0x178], PT ;  /* 0x00005e0016007a0c */ /* 0x000fda0003f06270 */
[----:B------:R-:W3:Y:S04]  /*8fa0*/  @!P0 LDG.E.U16 R154, [R84.64+0x3408] ;  /* 0x00340804549a8981 */ /* 0x000ee8000c1e1500 */
[----:B------:R-:W-:Y:S04]  /*8fb0*/  STL [R1+0x9c0], R22 ;  /* 0x0009c01601007387 */ /* 0x000fe80000100800 */
[----:B0-----:R1:W2:Y:S04]  /*8fc0*/  LDL R153, [R1+0x794] ;  /* 0x0007940001997983 */ /* 0x0012a80000100800 */
[----:B---3--:R0:W-:Y:S01]  /*8fd0*/  @!P0 STL [R1+0x7d8], R154 ;  /* 0x0007d89a01008387 */ /* 0x0081e20000100800 */
[----:B------:R-:W-:-:S02]  /*8fe0*/  ISETP.GE.AND P0, PT, R156, c[0x0][0x178], PT ;  /* 0x00005e009c007a0c */ /* 0x000fc40003f06270 */
[----:B------:R-:W-:Y:S01]  /*8ff0*/  IADD3 R21, R134, 0x1a06, RZ ;  /* 0x00001a0686157810 */ /* 0x000fe20007ffe0ff */
[----:B------:R1:W3:Y:S04]  /*9000*/  LDL R156, [R1+0x780] ;  /* 0x00078000019c7983 */ /* 0x0002e80000100800 */
[----:B0-----:R1:W2:Y:S06]  /*9010*/  LDL R154, [R1+0x784] ;  /* 0x00078400019a7983 */ /* 0x0012ac0000100800 */
[----:B------:R-:W2:Y:S04]  /*9020*/  @!P0 LDG.E.U16 R158, [R84.64+0x340a] ;  /* 0x00340a04549e8981 */ /* 0x000ea8000c1e1500 */
[----:B--2---:R0:W-:Y:S01]  /*9030*/  @!P0 STL [R1+0x7c8], R158 ;  /* 0x0007c89e01008387 */ /* 0x0041e20000100800 */
[----:B------:R-:W-:-:S13]  /*9040*/  ISETP.GE.AND P0, PT, R21, c[0x0][0x178], PT ;  /* 0x00005e0015007a0c */ /* 0x000fda0003f06270 */
[----:B------:R-:W2:Y:S04]  /*9050*/  @!P0 LDG.E.U16 R161, [R84.64+0x340c] ;  /* 0x00340c0454a18981 */ /* 0x000ea8000c1e1500 */
[----:B------:R-:W-:Y:S04]  /*9060*/  STL [R1+0x9b4], R21 ;  /* 0x0009b41501007387 */ /* 0x000fe80000100800 */
[----:B0-----:R1:W3:Y:S04]  /*9070*/  LDL R158, [R1+0x77c] ;  /* 0x00077c00019e7983 */ /* 0x0012e80000100800 */
[----:B--2---:R0:W-:Y:S01]  /*9080*/  @!P0 STL [R1+0x7c4], R161 ;  /* 0x0007c4a101008387 */ /* 0x0041e20000100800 */
[----:B------:R-:W-:-:S02]  /*9090*/  ISETP.GE.AND P0, PT, R162, c[0x0][0x178], PT ;  /* 0x00005e00a2007a0c */ /* 0x000fc40003f06270 */
[----:B------:R-:W-:Y:S01]  /*90a0*/  IADD3 R20, R134, 0x1b00, RZ ;  /* 0x00001b0086147810 */ /* 0x000fe20007ffe0ff */
[----:B------:R1:W2:Y:S04]  /*90b0*/  LDL R162, [R1+0x768] ;  /* 0x0007680001a27983 */ /* 0x0002a80000100800 */
        /* <DEDUP_REMOVED lines=10> */
[----:B------:R1:W2:Y:S04]  /*9160*/  LDL R129, [R1+0x754] ;  /* 0x0007540001817983 */ /* 0x0002a80000100800 */
[----:B0-----:R1:W2:Y:S06]  /*9170*/  LDL R82, [R1+0x758] ;  /* 0x0007580001527983 */ /* 0x0012ac0000100800 */
        /* <DEDUP_REMOVED lines=32> */
[----:B---3--:R-:W3:Y:S04]  /*9380*/  @!P0 LDG.E.U16 R156, [R84.64+0x360e] ;  /* 0x00360e04549c8981 */ /* 0x008ee8000c1e1500 */
[----:B------:R1:W2:Y:S04]  /*9390*/  LDL.LU R155, [R1+0xda4] ;  /* 0x000da400019b7983 */ /* 0x0002a80000300800 */
[----:B---3--:R0:W-:Y:S01]  /*93a0*/  @!P0 STL [R1+0x780], R156 ;  /* 0x0007809c01008387 */ /* 0x0081e20000100800 */
[----:B------:R-:W-:-:S03]  /*93b0*/  ISETP.GE.AND P0, PT, R16, c[0x0][0x178], PT ;  /* 0x00005e0010007a0c */ /* 0x000fc60003f06270 */
[----:B0-----:R1:W3:Y:S10]  /*93c0*/  LDL.LU R156, [R1+0xda0] ;  /* 0x000da000019c7983 */ /* 0x0012f40000300800 */
        /* <DEDUP_REMOVED lines=33> */
[----:B----4-:R-:W4:Y:S04]  /*95e0*/  @!P0 LDG.E.U16 R135, [R84.64+0x380c] ;  /* 0x00380c0454878981 */ /* 0x010f28000c1e1500 */
[----:B------:R-:W-:Y:S04]  /*95f0*/  STL [R1+0x98c], R13 ;  /* 0x00098c0d01007387 */ /* 0x000fe80000100800 */
[----:B----4-:R0:W-:Y:S04]  /*9600*/  @!P0 STL [R1+0x750], R135 ;  /* 0x0007508701008387 */ /* 0x0101e80000100800 */
[----:B0-----:R1:W4:Y:S01]  /*9610*/  LDL.LU R135, [R1+0xd78] ;  /* 0x000d780001877983 */ /* 0x0013220000300800 */
[----:B------:R-:W-:-:S02]  /*9620*/  ISETP.GE.AND P0, PT, R136, c[0x0][0x178], PT ;  /* 0x00005e0088007a0c */ /* 0x000fc40003f06270 */
[C---:B------:R-:W-:Y:S01]  /*9630*/  IADD3 R12, R134.reuse, 0x1d00, RZ ;  /* 0x00001d00860c7810 */ /* 0x040fe20007ffe0ff */
[----:B------:R-:W2:Y:S01]  /*9640*/  LDL.LU R136, [R1+0xd74] ;  /* 0x000d740001887983 */ /* 0x000ea20000300800 */
[C---:B------:R-:W-:Y:S02]  /*9650*/  IADD3 R11, R134.reuse, 0x1d02, RZ ;  /* 0x00001d02860b7810 */ /* 0x040fe40007ffe0ff */
[C---:B------:R-:W-:Y:S02]  /*9660*/  IADD3 R10, R134.reuse, 0x1d04, RZ ;  /* 0x00001d04860a7810 */ /* 0x040fe40007ffe0ff */
[C---:B------:R-:W-:Y:S02]  /*9670*/  IADD3 R9, R134.reuse, 0x1d06, RZ ;  /* 0x00001d0686097810 */ /* 0x040fe40007ffe0ff */
[C---:B------:R-:W-:Y:S02]  /*9680*/  IADD3 R8, R134.reuse, 0x1e00, RZ ;  /* 0x00001e0086087810 */ /* 0x040fe40007ffe0ff */
[----:B------:R-:W-:-:S02]  /*9690*/  IADD3 R7, R134, 0x1e02, RZ ;  /* 0x00001e0286077810 */ /* 0x000fc40007ffe0ff */
[C---:B------:R-:W-:Y:S02]  /*96a0*/  IADD3 R6, R134.reuse, 0x1e04, RZ ;  /* 0x00001e0486067810 */ /* 0x040fe40007ffe0ff */
[C---:B------:R-:W-:Y:S02]  /*96b0*/  IADD3 R5, R134.reuse, 0x1e07, RZ ;  /* 0x00001e0786057810 */ /* 0x040fe40007ffe0ff */
[C---:B------:R-:W-:Y:S02]  /*96c0*/  IADD3 R4, R134.reuse, 0x1f00, RZ ;  /* 0x00001f0086047810 */ /* 0x040fe40007ffe0ff */
[C---:B------:R-:W-:Y:S02]  /*96d0*/  IADD3 R0, R134.reuse, 0x1f01, RZ ;  /* 0x00001f0186007810 */ /* 0x040fe40007ffe0ff */
[C---:B------:R-:W-:Y:S02]  /*96e0*/  IADD3 R142, R134.reuse, 0x1f02, RZ ;  /* 0x00001f02868e7810 */ /* 0x040fe40007ffe0ff */
[----:B------:R-:W-:-:S02]  /*96f0*/  IADD3 R141, R134, 0x1f03, RZ ;  /* 0x00001f03868d7810 */ /* 0x000fc40007ffe0ff */
[----:B------:R-:W-:Y:S02]  /*9700*/  IADD3 R140, R134, 0x1f04, RZ ;  /* 0x00001f04868c7810 */ /* 0x000fe40007ffe0ff */
[----:B------:R-:W-:Y:S02]  /*9710*/  ISETP.GE.AND P2, PT, R142, c[0x0][0x178], PT ;  /* 0x00005e008e007a0c */ /* 0x000fe40003f46270 */
[C---:B------:R-:W-:Y:S02]  /*9720*/  IADD3 R139, R134.reuse, 0x1f05, RZ ;  /* 0x00001f05868b7810 */ /* 0x040fe40007ffe0ff */
[----:B------:R-:W-:Y:S02]  /*9730*/  ISETP.GE.AND P3, PT, R141, c[0x0][0x178], PT ;  /* 0x00005e008d007a0c */ /* 0x000fe40003f66270 */
[----:B------:R-:W-:Y:S02]  /*9740*/  IADD3 R137, R134, 0x1f06, RZ ;  /* 0x00001f0686897810 */ /* 0x000fe40007ffe0ff */
[----:B------:R-:W-:-:S02]  /*9750*/  ISETP.GE.AND P4, PT, R140, c[0x0][0x178], PT ;  /* 0x00005e008c007a0c */ /* 0x000fc40003f86270 */
[----:B------:R-:W-:Y:S02]  /*9760*/  IADD3 R138, R134, 0x1f07, RZ ;  /* 0x00001f07868a7810 */ /* 0x000fe40007ffe0ff */
[----:B------:R-:W-:Y:S01]  /*9770*/  ISETP.GE.AND P5, PT, R139, c[0x0][0x178], PT ;  /* 0x00005e008b007a0c */ /* 0x000fe20003fa6270 */
[----:B------:R-:W3:Y:S01]  /*9780*/  @!P2 LDG.E.U16 R3, [R84.64+0x3e04] ;  /* 0x003e04045403a981 */ /* 0x000ee2000c1e1500 */
[----:B------:R-:W-:-:S03]  /*9790*/  ISETP.GE.AND P6, PT, R137, c[0x0][0x178], PT ;  /* 0x00005e0089007a0c */ /* 0x000fc60003fc6270 */
[----:B------:R-:W3:Y:S04]  /*97a0*/  @!P3 LDG.E.U16 R147, [R84.64+0x3e06] ;  /* 0x003e06045493b981 */ /* 0x000ee8000c1e1500 */
[----:B------:R-:W3:Y:S04]  /*97b0*/  @!P4 LDG.E.U16 R146, [R84.64+0x3e08] ;  /* 0x003e08045492c981 */ /* 0x000ee8000c1e1500 */
[----:B------:R-:W3:Y:S04]  /*97c0*/  @!P5 LDG.E.U16 R145, [R84.64+0x3e0a] ;  /* 0x003e0a045491d981 */ /* 0x000ee8000c1e1500 */
[----:B-----5:R-:W5:Y:S04]  /*97d0*/  @!P6 LDG.E.U16 R144, [R84.64+0x3e0c] ;  /* 0x003e0c045490e981 */ /* 0x020f68000c1e1500 */
[----:B----4-:R-:W4:Y:S01]  /*97e0*/  @!P0 LDG.E.U16 R135, [R84.64+0x380e] ;  /* 0x00380e0454878981 */ /* 0x010f22000c1e1500 */
[----:B------:R-:W-:-:S13]  /*97f0*/  ISETP.GE.AND P0, PT, R12, c[0x0][0x178], PT ;  /* 0x00005e000c007a0c */ /* 0x000fda0003f06270 */
[----:B--2---:R-:W2:Y:S01]  /*9800*/  @!P0 LDG.E.U16 R129, [R84.64+0x3a00] ;  /* 0x003a000454818981 */ /* 0x004ea2000c1e1500 */
[----:B------:R-:W-:-:S13]  /*9810*/  ISETP.GE.AND P0, PT, R130, c[0x0][0x178], PT ;  /* 0x00005e0082007a0c */ /* 0x000fda0003f06270 */
[----:B---3--:R-:W3:Y:S01]  /*9820*/  @!P0 LDG.E.U16 R131, [R84.64+0x3a02] ;  /* 0x003a020454838981 */ /* 0x008ee2000c1e1500 */
[----:B------:R-:W-:-:S13]  /*9830*/  ISETP.GE.AND P0, PT, R11, c[0x0][0x178], PT ;  /* 0x00005e000b007a0c */ /* 0x000fda0003f06270 */
[----:B------:R-:W5:Y:S01]  /*9840*/  @!P0 LDG.E.U16 R82, [R84.64+0x3a04] ;  /* 0x003a040454528981 */ /* 0x000f62000c1e1500 */
        /* <DEDUP_REMOVED lines=31> */
[----:B------:R-:W5:Y:S04]  /*9a40*/  @!P0 LDG.E.U16 R143, [R84.64+0x3e0e] ;  /* 0x003e0e04548f8981 */ /* 0x000f68000c1e1500 */
[----:B----4-:R0:W-:Y:S04]  /*9a50*/  STL [R1+0x740], R135 ;  /* 0x0007408701007387 */ /* 0x0101e80000100800 */
[----:B0-----:R-:W4:Y:S04]  /*9a60*/  LDL.LU R135, [R1+0xd70] ;  /* 0x000d700001877983 */ /* 0x001f280000300800 */
[----:B------:R-:W-:Y:S04]  /*9a70*/  STL [R1+0x998], R12 ;  /* 0x0009980c01007387 */ /* 0x000fe80000100800 */
[----:B--2---:R0:W-:Y:S04]  /*9a80*/  STL [R1+0x73c], R129 ;  /* 0x00073c8101007387 */ /* 0x0041e80000100800 */
[----:B0-----:R-:W2:Y:S04]  /*9a90*/  LDL.LU R129, [R1+0xd6c] ;  /* 0x000d6c0001817983 */ /* 0x001ea80000300800 */
[----:B------:R-:W2:Y:S04]  /*9aa0*/  LDL.LU R130, [R1+0xd68] ;  /* 0x000d680001827983 */ /* 0x000ea80000300800 */
[----:B---3--:R0:W-:Y:S04]  /*9ab0*/  STL [R1+0x738], R131 ;  /* 0x0007388301007387 */ /* 0x0081e80000100800 */
[----:B0-----:R-:W3:Y:S04]  /*9ac0*/  LDL.LU R131, [R1+0xd64] ;  /* 0x000d640001837983 */ /* 0x001ee80000300800 */
[----:B------:R-:W-:Y:S04]  /*9ad0*/  STL [R1+0x99c], R11 ;  /* 0x00099c0b01007387 */ /* 0x000fe80000100800 */
[----:B-----5:R0:W-:Y:S04]  /*9ae0*/  STL [R1+0x72c], R82 ;  /* 0x00072c5201007387 */ /* 0x0201e80000100800 */
[----:B0-----:R-:W5:Y:S04]  /*9af0*/  LDL.LU R82, [R1+0xd60] ;  /* 0x000d600001527983 */ /* 0x001f680000300800 */
[----:B------:R-:W5:Y:S04]  /*9b00*/  LDL.LU R83, [R1+0xd5c] ;  /* 0x000d5c0001537983 */ /* 0x000f680000300800 */
[----:B------:R0:W-:Y:S04]  /*9b10*/  STL [R1+0x728], R165 ;  /* 0x000728a501007387 */ /* 0x0001e80000100800 */
[----:B0-----:R-:W2:Y:S04]  /*9b20*/  LDL.LU R165, [R1+0xd58] ;  /* 0x000d580001a57983 */ /* 0x001ea80000300800 */
[----:B------:R-:W-:Y:S04]  /*9b30*/  STL [R1+0x9a8], R10 ;  /* 0x0009a80a01007387 */ /* 0x000fe80000100800 */
[----:B------:R0:W-:Y:S04]  /*9b40*/  STL [R1+0x720], R164 ;  /* 0x000720a401007387 */ /* 0x0001e80000100800 */
[----:B0-----:R-:W2:Y:S04]  /*9b50*/  LDL.LU R164, [R1+0xd54] ;  /* 0x000d540001a47983 */ /* 0x001ea80000300800 */
[----:B------:R-:W2:Y:S04]  /*9b60*/  LDL.LU R163, [R1+0xd50] ;  /* 0x000d500001a37983 */ /* 0x000ea80000300800 */
        /* <DEDUP_REMOVED lines=49> */
[----:B0-----:R-:W2:Y:S01]  /*9e80*/  LDL.LU R143, [R1+0xcfc] ;  /* 0x000cfc00018f7983 */ /* 0x001ea20000300800 */
[----:B----4-:R-:W-:-:S05]  /*9e90*/  F2FP.PACK_AB R135, R136, R135 ;  /* 0x000000878887723e */ /* 0x010fca00000000ff */
[----:B------:R-:W-:Y:S01]  /*9ea0*/  STL [R1+0x9f4], R135 ;  /* 0x0009f48701007387 */ /* 0x000fe20000100800 */
[----:B--2---:R-:W-:-:S05]  /*9eb0*/  PRMT R143, RZ, 0x7610, R143 ;  /* 0x00007610ff8f7816 */ /* 0x004fca000000008f */
[----:B------:R0:W-:Y:S04]  /*9ec0*/  STL.S16 [R1+0x3c], R143 ;  /* 0x00003c8f01007387 */ /* 0x0001e80000100600 */
[----:B0-----:R-:W2:Y:S01]  /*9ed0*/  LDL.LU R143, [R1+0xcf8] ;  /* 0x000cf800018f7983 */ /* 0x001ea20000300800 */
[----:B------:R-:W-:Y:S02]  /*9ee0*/  PRMT R130, RZ, 0x7610, R130 ;  /* 0x00007610ff827816 */ /* 0x000fe40000000082 */
[----:B---3--:R-:W-:Y:S02]  /*9ef0*/  PRMT R131, RZ, 0x7610, R131 ;  /* 0x00007610ff837816 */ /* 0x008fe40000000083 */
[----:B------:R-:W-:Y:S02]  /*9f00*/  PRMT R161, RZ, 0x7610, R161 ;  /* 0x00007610ffa17816 */ /* 0x000fe400000000a1 */
[----:B------:R-:W-:Y:S01]  /*9f10*/  PRMT R164, RZ, 0x7610, R164 ;  /* 0x00007610ffa47816 */ /* 0x000fe200000000a4 */
[----:B------:R-:W-:Y:S04]  /*9f20*/  STL.S16 [R1+0x2c], R130 ;  /* 0x00002c8201007387 */ /* 0x000fe80000100600 */
[----:B------:R-:W-:Y:S04]  /*9f30*/  STL.S16 [R1+0x28], R131 ;  /* 0x0000288301007387 */ /* 0x000fe80000100600 */
[----:B------:R-:W-:Y:S04]  /*9f40*/  STL.S16 [R1+0x54], R161 ;  /* 0x000054a101007387 */ /* 0x000fe80000100600 */
[----:B------:R-:W-:Y:S01]  /*9f50*/  STL.S16 [R1+0x50], R164 ;  /* 0x000050a401007387 */ /* 0x000fe20000100600 */
[----:B--2---:R-:W-:-:S05]  /*9f60*/  PRMT R143, RZ, 0x7610, R143 ;  /* 0x00007610ff8f7816 */ /* 0x004fca000000008f */
[----:B------:R0:W-:Y:S04]  /*9f70*/  STL.S16 [R1+0x84], R143 ;  /* 0x0000848f01007387 */ /* 0x0001e80000100600 */
[----:B0-----:R-:W2:Y:S01]  /*9f80*/  LDL.LU R143, [R1+0xcf4] ;  /* 0x000cf400018f7983 */ /* 0x001ea20000300800 */
[----:B------:R-:W-:Y:S02]  /*9f90*/  PRMT R84, RZ, 0x7610, R84 ;  /* 0x00007610ff547816 */ /* 0x000fe40000000054 */
[----:B------:R-:W-:-:S03]  /*9fa0*/  PRMT R85, RZ, 0x7610, R85 ;  /* 0x00007610ff557816 */ /* 0x000fc60000000055 */
[----:B------:R-:W-:Y:S04]  /*9fb0*/  STL.S16 [R1+0x78], R84 ;  /* 0x0000785401007387 */ /* 0x000fe80000100600 */
[----:B------:R-:W-:Y:S01]  /*9fc0*/  STL.S16 [R1+0x74], R85 ;  /* 0x0000745501007387 */ /* 0x000fe20000100600 */
[----:B--2---:R-:W-:-:S05]  /*9fd0*/  PRMT R143, RZ, 0x7610, R143 ;  /* 0x00007610ff8f7816 */ /* 0x004fca000000008f */
[----:B------:R0:W-:Y:S04]  /*9fe0*/  STL.S16 [R1+0xac], R143 ;  /* 0x0000ac8f01007387 */ /* 0x0001e80000100600 */
[----:B0-----:R-:W2:Y:S02]  /*9ff0*/  LDL.LU R143, [R1+0xcf0] ;  /* 0x000cf000018f7983 */ /* 0x001ea40000300800 */
[----:B--2---:R-:W-:-:S05]  /*a000*/  PRMT R143, RZ, 0x7610, R143 ;  /* 0x00007610ff8f7816 */ /* 0x004fca000000008f */
[----:B------:R0:W-:Y:S04]  /*a010*/  STL.S16 [R1+0xd4], R143 ;  /* 0x0000d48f01007387 */ /* 0x0001e80000100600 */
[----:B0-----:R-:W2:Y:S01]  /*a020*/  LDL.LU R143, [R1+0xcec] ;  /* 0x000cec00018f7983 */ /* 0x001ea20000300800 */
[----:B------:R-:W-:-:S05]  /*a030*/  PRMT R160, RZ, 0x7610, R160 ;  /* 0x00007610ffa07816 */ /* 0x000fca00000000a0 */
[----:B------:R-:W-:Y:S01]  /*a040*/  STL.S16 [R1+0xa8], R160 ;  /* 0x0000a8a001007387 */ /* 0x000fe20000100600 */
[----:B--2---:R-:W-:-:S05]  /*a050*/  PRMT R143, RZ, 0x7610, R143 ;  /* 0x00007610ff8f7816 */ /* 0x004fca000000008f */
[----:B------:R0:W-:Y:S04]  /*a060*/  STL.S16 [R1+0xe4], R143 ;  /* 0x0000e48f01007387 */ /* 0x0001e80000100600 */
[----:B0-----:R-:W2:Y:S02]  /*a070*/  LDL.LU R143, [R1+0xce8] ;  /* 0x000ce800018f7983 */ /* 0x001ea40000300800 */
        /* <DEDUP_REMOVED lines=185> */
[----:B0-----:R-:W2:Y:S01]  /*ac10*/  LDL.LU R143, [R1+0xbf0] ;  /* 0x000bf000018f7983 */ /* 0x001ea20000300800 */
        /* <DEDUP_REMOVED lines=23> */
[----:B------:R-:W-:Y:S02]  /*ad90*/  LOP3.LUT R3, R3, 0xefffffff, RZ, 0xc0, !PT ;  /* 0xefffffff03037812 */ /* 0x000fe400078ec0ff */
[----:B------:R-:W-:Y:S02]  /*ada0*/  PRMT R33, RZ, 0x7610, R33 ;  /* 0x00007610ff217816 */ /* 0x000fe40000000021 */
[----:B------:R-:W-:Y:S02]  /*adb0*/  PRMT R32, RZ, 0x7610, R32 ;  /* 0x00007610ff207816 */ /* 0x000fe40000000020 */
[----:B------:R-:W-:Y:S02]  /*adc0*/  @P2 LOP3.LUT R3, R3, 0x10000000, RZ, 0xfc, !PT ;  /* 0x1000000003032812 */ /* 0x000fe400078efcff */
[----:B------:R-:W-:-:S02]  /*add0*/  PRMT R31, RZ, 0x7610, R31 ;  /* 0x00007610ff1f7816 */ /* 0x000fc4000000001f */
[----:B------:R-:W-:-:S04]  /*ade0*/  LOP3.LUT R3, R3, 0xdfffffff, RZ, 0xc0, !PT ;  /* 0xdfffffff03037812 */ /* 0x000fc800078ec0ff */
[----:B------:R-:W-:-:S04]  /*adf0*/  @P3 LOP3.LUT R3, R3, 0x20000000, RZ, 0xfc, !PT ;  /* 0x2000000003033812 */ /* 0x000fc800078efcff */
[----:B------:R-:W-:-:S04]  /*ae00*/  LOP3.LUT R3, R3, 0xbfffffff, RZ, 0xc0, !PT ;  /* 0xbfffffff03037812 */ /* 0x000fc800078ec0ff */
[----:B------:R-:W-:Y:S02]  /*ae10*/  @P4 LOP3.LUT R3, R3, 0x40000000, RZ, 0xfc, !PT ;  /* 0x4000000003034812 */ /* 0x000fe400078efcff */
[----:B------:R-:W-:Y:S02]  /*ae20*/  PRMT R128, RZ, 0x7610, R128 ;  /* 0x00007610ff807816 */ /* 0x000fe40000000080 */
[----:B------:R-:W-:Y:S02]  /*ae30*/  PRMT R129, RZ, 0x7610, R129 ;  /* 0x00007610ff817816 */ /* 0x000fe40000000081 */
[----:B--2---:R-:W-:-:S05]  /*ae40*/  PRMT R143, RZ, 0x7610, R143 ;  /* 0x00007610ff8f7816 */ /* 0x004fca000000008f */
[----:B------:R0:W-:Y:S04]  /*ae50*/  STL.S16 [R1+0x668], R143 ;  /* 0x0006688f01007387 */ /* 0x0001e80000100600 */
[----:B0-----:R-:W2:Y:S04]  /*ae60*/  LDL.LU R143, [R1+0xbec] ;  /* 0x000bec00018f7983 */ /* 0x001ea80000300800 */
[----:B------:R0:W-:Y:S04]  /*ae70*/  STL.S16 [R1+0x67c], R144 ;  /* 0x00067c9001007387 */ /* 0x0001e80000100600 */
[----:B0-----:R-:W3:Y:S04]  /*ae80*/  LDL.LU R144, [R1+0xbe8] ;  /* 0x000be80001907983 */ /* 0x001ee80000300800 */
[----:B------:R0:W-:Y:S04]  /*ae90*/  STL.S16 [R1+0x674], R145 ;  /* 0x0006749101007387 */ /* 0x0001e80000100600 */
[----:B0-----:R-:W4:Y:S04]  /*aea0*/  LDL.LU R145, [R1+0xbe4] ;  /* 0x000be40001917983 */ /* 0x001f280000300800 */
        /* <DEDUP_REMOVED lines=28> */
[----:B------:R0:W-:Y:S02]  /*b070*/  STL [R1+0xa34], R37 ;  /* 0x000a342501007387 */ /* 0x0001e40000100800 */
[----:B0-----:R-:W-:-:S02]  /*b080*/  IMAD.MOV.U32 R37, RZ, RZ, R160 ;  /* 0x000000ffff257224 */ /* 0x001fc400078e00a0 */
[----:B------:R-:W2:Y:S04]  /*b090*/  LDL.LU R160, [R1+0xba8] ;  /* 0x000ba80001a07983 */ /* 0x000ea80000300800 */
[----:B------:R0:W-:Y:S02]  /*b0a0*/  STL [R1+0xa38], R36 ;  /* 0x000a382401007387 */ /* 0x0001e40000100800 */
[----:B0-----:R-:W-:Y:S02]  /*b0b0*/  IMAD.MOV.U32 R36, RZ, RZ, R161 ;  /* 0x000000ffff247224 */ /* 0x001fe400078e00a1 */
[----:B------:R-:W2:Y:S04]  /*b0c0*/  LDL.LU R161, [R1+0xba4] ;  /* 0x000ba40001a17983 */ /* 0x000ea80000300800 */
[----:B------:R0:W-:Y:S04]  /*b0d0*/  STL.S16 [R1+0x3e8], R162 ;  /* 0x0003e8a201007387 */ /* 0x0001e80000100600 */
[----:B0-----:R-:W2:Y:S04]  /*b0e0*/  LDL.LU R162, [R1+0xba0] ;  /* 0x000ba00001a27983 */ /* 0x001ea80000300800 */
[----:B------:R0:W-:Y:S04]  /*b0f0*/  STL.S16 [R1+0x3d4], R163 ;  /* 0x0003d4a301007387 */ /* 0x0001e80000100600 */
[----:B0-----:R-:W2:Y:S04]  /*b100*/  LDL.LU R163, [R1+0xb9c] ;  /* 0x000b9c0001a37983 */ /* 0x001ea80000300800 */
[----:B------:R0:W-:Y:S02]  /*b110*/  STL [R1+0xa24], R35 ;  /* 0x000a242301007387 */ /* 0x0001e40000100800 */
[----:B0-----:R-:W-:-:S02]  /*b120*/  IMAD.MOV.U32 R35, RZ, RZ, R164 ;  /* 0x000000ffff237224 */ /* 0x001fc400078e00a4 */
[----:B------:R-:W2:Y:S04]  /*b130*/  LDL.LU R164, [R1+0xb98] ;  /* 0x000b980001a47983 */ /* 0x000ea80000300800 */
[----:B------:R0:W-:Y:S04]  /*b140*/  STL [R1+0xa28], R34 ;  /* 0x000a282201007387 */ /* 0x0001e80000100800 */
[----:B------:R1:W-:Y:S01]  /*b150*/  STL.S16 [R1+0x390], R165 ;  /* 0x000390a501007387 */ /* 0x0003e20000100600 */
[----:B0-----:R-:W-:-:S03]  /*b160*/  PRMT R34, RZ, 0x7610, R34 ;  /* 0x00007610ff227816 */ /* 0x001fc60000000022 */
[----:B-1----:R-:W2:Y:S04]  /*b170*/  LDL.LU R165, [R1+0xb94] ;  /* 0x000b940001a57983 */ /* 0x002ea80000300800 */
[----:B------:R0:W-:Y:S04]  /*b180*/  STL [R1+0xa14], R33 ;  /* 0x000a142101007387 */ /* 0x0001e80000100800 */
[----:B------:R-:W-:Y:S04]  /*b190*/  STL.S16 [R1+0x378], R34 ;  /* 0x0003782201007387 */ /* 0x000fe80000100600 */
[----:B------:R1:W-:Y:S01]  /*b1a0*/  STL [R1+0xa18], R32 ;  /* 0x000a182001007387 */ /* 0x0003e20000100800 */
[----:B0-----:R-:W-:-:S05]  /*b1b0*/  PRMT R33, RZ, 0x7610, R33 ;  /* 0x00007610ff217816 */ /* 0x001fca0000000021 */
[----:B------:R0:W-:Y:S01]  /*b1c0*/  STL.S16 [R1+0x334], R33 ;  /* 0x0003342101007387 */ /* 0x0001e20000100600 */
[----:B-1----:R-:W-:-:S03]  /*b1d0*/  PRMT R32, RZ, 0x7610, R32 ;  /* 0x00007610ff207816 */ /* 0x002fc60000000020 */
[----:B------:R-:W-:Y:S04]  /*b1e0*/  STL [R1+0xa04], R31 ;  /* 0x000a041f01007387 */ /* 0x000fe80000100800 */
[----:B------:R1:W-:Y:S01]  /*b1f0*/  STL.S16 [R1+0x320], R32 ;  /* 0x0003202001007387 */ /* 0x0003e20000100600 */
[----:B0-----:R-:W-:Y:S01]  /*b200*/  IMAD.MOV.U32 R33, RZ, RZ, R130 ;  /* 0x000000ffff217224 */ /* 0x001fe200078e0082 */
[C---:B------:R-:W-:Y:S01]  /*b210*/  IADD3 R130, R134.reuse, 0x3, RZ ;  /* 0x0000000386827810 */ /* 0x040fe20007ffe0ff */
[----:B-1----:R-:W-:Y:S02]  /*b220*/  IMAD.MOV.U32 R32, RZ, RZ, R36 ;  /* 0x000000ffff207224 */ /* 0x002fe400078e0024 */
[----:B------:R-:W-:Y:S01]  /*b230*/  IMAD.MOV.U32 R36, RZ, RZ, R131 ;  /* 0x000000ffff247224 */ /* 0x000fe200078e0083 */
[----:B------:R-:W-:-:S02]  /*b240*/  IADD3 R131, R134, 0x2, RZ ;  /* 0x0000000286837810 */ /* 0x000fc40007ffe0ff */
[----:B------:R-:W-:Y:S02]  /*b250*/  ISETP.GE.AND P3, PT, R130, c[0x0][0x178], PT ;  /* 0x00005e0082007a0c */ /* 0x000fe40003f66270 */
[----:B------:R-:W-:Y:S01]  /*b260*/  ISETP.GE.AND P4, PT, R131, c[0x0][0x178], PT ;  /* 0x00005e0083007a0c */ /* 0x000fe20003f86270 */
[----:B-----5:R-:W5:Y:S10]  /*b270*/  @!P1 LDG.E.U16 R36, [R82.64+0xa] ;  /* 0x00000a0452249981 */ /* 0x020f74000c1e1500 */
[----:B------:R-:W2:Y:S04]  /*b280*/  @!P3 LDG.E.U16 R129, [R82.64+0x6] ;  /* 0x000006045281b981 */ /* 0x000ea8000c1e1500 */
[----:B------:R-:W2:Y:S01]  /*b290*/  @!P4 LDG.E.U16 R128, [R82.64+0x4] ;  /* 0x000004045280c981 */ /* 0x000ea2000c1e1500 */
[----:B------:R-:W-:-:S02]  /*b2a0*/  PRMT R30, RZ, 0x7610, R30 ;  /* 0x00007610ff1e7816 */ /* 0x000fc4000000001e */
[----:B------:R-:W-:Y:S02]  /*b2b0*/  PRMT R135, RZ, 0x7610, R135 ;  /* 0x00007610ff877816 */ /* 0x000fe40000000087 */
[----:B------:R-:W-:Y:S01]  /*b2c0*/  PRMT R31, RZ, 0x7610, R31 ;  /* 0x00007610ff1f7816 */ /* 0x000fe2000000001f */
[----:B------:R0:W-:Y:S04]  /*b2d0*/  STL [R1+0xa08], R30 ;  /* 0x000a081e01007387 */ /* 0x0001e80000100800 */
[----:B------:R-:W-:Y:S01]  /*b2e0*/  STL [R1+0x9f8], R135 ;  /* 0x0009f88701007387 */ /* 0x000fe20000100800 */
[----:B0-----:R-:W-:-:S03]  /*b2f0*/  PRMT R30, RZ, 0x7610, R30 ;  /* 0x00007610ff1e7816 */ /* 0x001fc6000000001e */
[----:B------:R-:W-:Y:S04]  /*b300*/  STL.S16 [R1+0x2dc], R31 ;  /* 0x0002dc1f01007387 */ /* 0x000fe80000100600 */
[----:B------:R-:W-:Y:S01]  /*b310*/  STL.S16 [R1+0x254], R30 ;  /* 0x0002541e01007387 */ /* 0x000fe20000100600 */
[----:B------:R-:W-:Y:S01]  /*b320*/  IMAD.MOV.U32 R34, RZ, RZ, R35 ;  /* 0x000000ffff227224 */ /* 0x000fe200078e0023 */
[----:B------:R-:W-:-:S04]  /*b330*/  IADD3 R35, R134, 0x4, RZ ;  /* 0x0000000486237810 */ /* 0x000fc80007ffe0ff */
[----:B------:R-:W-:-:S13]  /*b340*/  ISETP.GE.AND P2, PT, R35, c[0x0][0x178], PT ;  /* 0x00005e0023007a0c */ /* 0x000fda0003f46270 */
[----:B------:R-:W3:Y:S04]  /*b350*/  @!P2 LDG.E.U16 R33, [R82.64+0x8] ;  /* 0x000008045221a981 */ /* 0x000ee8000c1e1500 */
[----:B--2---:R0:W-:Y:S04]  /*b360*/  STL [R1+0x1c], R128 ;  /* 0x00001c8001007387 */ /* 0x0041e80000100800 */
[----:B0-----:R-:W2:Y:S04]  /*b370*/  LDL.LU R128, [R1+0xb90] ;  /* 0x000b900001807983 */ /* 0x001ea80000300800 */
[----:B------:R0:W-:Y:S04]  /*b380*/  STL [R1+0x18], R129 ;  /* 0x0000188101007387 */ /* 0x0001e80000100800 */
[----:B0-----:R-:W4:Y:S01]  /*b390*/  LDL.LU R129, [R1+0xb8c] ;  /* 0x000b8c0001817983 */ /* 0x001f220000300800 */
[----:B------:R-:W-:-:S03]  /*b3a0*/  LOP3.LUT R3, R3, 0xf7ffffff, RZ, 0xc0, !PT ;  /* 0xf7ffffff03037812 */ /* 0x000fc600078ec0ff */
[----:B-----5:R0:W-:Y:S01]  /*b3b0*/  @!P1 STL [R1+0x28], R36 ;  /* 0x0000282401009387 */ /* 0x0201e20000100800 */
[----:B------:R-:W-:Y:S02]  /*b3c0*/  @P1 LOP3.LUT R3, R3, 0x8000000, RZ, 0xfc, !PT ;  /* 0x0800000003031812 */ /* 0x000fe400078efcff */
[----:B------:R-:W-:Y:S01]  /*b3d0*/  PRMT R126, RZ, 0x7610, R126 ;  /* 0x00007610ff7e7816 */ /* 0x000fe2000000007e */
[----:B------:R-:W-:-:S04]  /*b3e0*/  IMAD.MOV.U32 R31, RZ, RZ, R85 ;  /* 0x000000ffff1f7224 */ /* 0x000fc800078e0055 */
[----:B------:R-:W-:Y:S01]  /*b3f0*/  IMAD.MOV.U32 R30, RZ, RZ, R31 ;  /* 0x000000ffff1e7224 */ /* 0x000fe200078e001f */
[----:B0-----:R0:W5:Y:S04]  /*b400*/  LDL R36, [R1+0x84] ;  /* 0x0000840001247983 */ /* 0x0011680000100800 */
[----:B------:R0:W5:Y:S04]  /*b410*/  LDL R31, [R1+0xac] ;  /* 0x0000ac00011f7983 */ /* 0x0001680000100800 */
[----:B---3--:R-:W-:Y:S01]  /*b420*/  @!P2 STL [R1+0x2c], R33 ;  /* 0x00002c210100a387 */ /* 0x008fe20000100800 */
[----:B--2---:R-:W-:-:S02]  /*b430*/  ISETP.GE.AND P3, PT, R128, c[0x0][0x178], PT ;  /* 0x00005e0080007a0c */ /* 0x004fc40003f66270 */
[----:B----4-:R-:W-:-:S11]  /*b440*/  ISETP.GE.AND P1, PT, R129, c[0x0][0x178], PT ;  /* 0x00005e0081007a0c */ /* 0x010fd60003f26270 */
[----:B------:R-:W2:Y:S04]  /*b450*/  @!P3 LDG.E.U16 R32, [R82.64+0x200] ;  /* 0x000200045220b981 */ /* 0x000ea8000c1e1500 */
[----:B------:R1:W-:Y:S04]  /*b460*/  STL [R1+0x968], R128 ;  /* 0x0009688001007387 */ /* 0x0003e80000100800 */
[----:B------:R-:W3:Y:S04]  /*b470*/  @!P1 LDG.E.U16 R126, [R82.64+0xc] ;  /* 0x00000c04527e9981 */ /* 0x000ee8000c1e1500 */
[----:B-1----:R0:W4:Y:S01]  /*b480*/  LDL.LU R128, [R1+0x3c] ;  /* 0x00003c0001807983 */ /* 0x0021220000300800 */
[----:B------:R-:W-:-:S04]  /*b490*/  IADD3 R33, R134, 0x7, RZ ;  /* 0x0000000786217810 */ /* 0x000fc80007ffe0ff */
[----:B------:R-:W-:Y:S02]  /*b4a0*/  ISETP.GE.AND P4, PT, R33, c[0x0][0x178], PT ;  /* 0x00005e0021007a0c */ /* 0x000fe40003f86270 */
[----:B------:R-:W-:-:S04]  /*b4b0*/  IADD3 R33, R134, 0x101, RZ ;  /* 0x0000010186217810 */ /* 0x000fc80007ffe0ff */
[----:B------:R-:W-:Y:S02]  /*b4c0*/  ISETP.GE.AND P2, PT, R33, c[0x0][0x178], PT ;  /* 0x00005e0021007a0c */ /* 0x000fe40003f46270 */
[----:B------:R-:W-:Y:S02]  /*b4d0*/  ISETP.GE.AND P1, PT, R127, c[0x0][0x178], PT ;  /* 0x00005e007f007a0c */ /* 0x000fe40003f26270 */
[----:B------:R-:W-:Y:S02]  /*b4e0*/  PRMT R125, RZ, 0x7610, R125 ;  /* 0x00007610ff7d7816 */ /* 0x000fe4000000007d */
[----:B------:R-:W-:-:S07]  /*b4f0*/  PRMT R124, RZ, 0x7610, R124 ;  /* 0x00007610ff7c7816 */ /* 0x000fce000000007c */
[----:B------:R-:W5:Y:S04]  /*b500*/  @!P2 LDG.E.U16 R34, [R82.64+0x202] ;  /* 0x000202045222a981 */ /* 0x000f68000c1e1500 */
[----:B------:R-:W5:Y:S04]  /*b510*/  @!P1 LDG.E.U16 R125, [R82.64+0x204] ;  /* 0x00020404527d9981 */ /* 0x000f68000c1e1500 */
[----:B---3--:R1:W-:Y:S04]  /*b520*/  STL [R1+0x40], R126 ;  /* 0x0000407e01007387 */ /* 0x0083e80000100800 */
[----:B----4-:R3:W4:Y:S04]  /*b530*/  @!P4 LDG.E.U16 R128, [R82.64+0xe] ;  /* 0x00000e045280c981 */ /* 0x010728000c1e1500 */
[----:B-1----:R-:W3:Y:S04]  /*b540*/  LDL.LU R126, [R1+0xb88] ;  /* 0x000b8800017e7983 */ /* 0x002ee80000300800 */
[----:B------:R0:W4:Y:S04]  /*b550*/  LDL R33, [R1+0xd4] ;  /* 0x0000d40001217983 */ /* 0x0001280000100800 */
[----:B--2---:R1:W-:Y:S02]  /*b560*/  @!P3 STL [R1+0x54], R32 ;  /* 0x000054200100b387 */ /* 0x0043e40000100800 */
[----:B-1----:R-:W-:-:S04]  /*b570*/  IADD3 R32, R134, 0x103, RZ ;  /* 0x0000010386207810 */ /* 0x002fc80007ffe0ff */
[----:B------:R-:W-:-:S13]  /*b580*/  ISETP.GE.AND P4, PT, R32, c[0x0][0x178], PT ;  /* 0x00005e0020007a0c */ /* 0x000fda0003f86270 */
[----:B------:R-:W2:Y:S01]  /*b590*/  @!P4 LDG.E.U16 R124, [R82.64+0x206] ;  /* 0x00020604527cc981 */ /* 0x000ea2000c1e1500 */
[----:B------:R-:W-:-:S03]  /*b5a0*/  IMAD.MOV.U32 R35, RZ, RZ, R84 ;  /* 0x000000ffff237224 */ /* 0x000fc600078e0054 */
[----:B-----5:R1:W-:Y:S04]  /*b5b0*/  @!P2 STL [R1+0x50], R34 ;  /* 0x000050220100a387 */ /* 0x0203e80000100800 */
[----:B------:R5:W-:Y:S01]  /*b5c0*/  STL [R1+0x68], R125 ;  /* 0x0000687d01007387 */ /* 0x000be20000100800 */
[----:B-1----:R-:W-:-:S03]  /*b5d0*/  IADD3 R34, R134, 0x105, RZ ;  /* 0x0000010586227810 */ /* 0x002fc60007ffe0ff */
[----:B-----5:R-:W5:Y:S01]  /*b5e0*/  LDL.LU R125, [R1+0xb84] ;  /* 0x000b8400017d7983 */ /* 0x020f620000300800 */
[----:B------:R-:W-:-:S03]  /*b5f0*/  ISETP.GE.AND P2, PT, R34, c[0x0][0x178], PT ;  /* 0x00005e0022007a0c */ /* 0x000fc60003f46270 */
[----:B------:R0:W4:Y:S01]  /*b600*/  LDL R34, [R1+0xe4] ;  /* 0x0000e40001227983 */ /* 0x0001220000100800 */
[----:B------:R-:W-:Y:S02]  /*b610*/  IADD3 R135, R134, 0x107, RZ ;  /* 0x0000010786877810 */ /* 0x000fe40007ffe0ff */
[----:B------:R-:W-:-:S07]  /*b620*/  PRMT R122, RZ, 0x7610, R122 ;  /* 0x00007610ff7a7816 */ /* 0x000fce000000007a */
[----:B------:R-:W4:Y:S01]  /*b630*/  @!P2 LDG.E.U16 R30, [R82.64+0x20a] ;  /* 0x00020a04521ea981 */ /* 0x000f22000c1e1500 */
[----:B---3--:R-:W-:-:S13]  /*b640*/  ISETP.GE.AND P3, PT, R126, c[0x0][0x178], PT ;  /* 0x00005e007e007a0c */ /* 0x008fda0003f66270 */
[----:B------:R-:W3:Y:S04]  /*b650*/  @!P3 LDG.E.U16 R35, [R82.64+0x208] ;  /* 0x000208045223b981 */ /* 0x000ee8000c1e1500 */
[----:B--2---:R1:W-:Y:S04]  /*b660*/  STL [R1+0x64], R124 ;  /* 0x0000647c01007387 */ /* 0x0043e80000100800 */
[----:B-1----:R-:W2:Y:S01]  /*b670*/  LDL.LU R124, [R1+0xb80] ;  /* 0x000b8000017c7983 */ /* 0x002ea20000300800 */
[----:B------:R-:W-:-:S03]  /*b680*/  ISETP.GE.AND P4, PT, R135, c[0x0][0x178], PT ;  /* 0x00005e0087007a0c */ /* 0x000fc60003f86270 */
[----:B------:R0:W4:Y:S01]  /*b690*/  LDL R32, [R1+0xf4] ;  /* 0x0000f40001207983 */ /* 0x0001220000100800 */
[----:B-----5:R-:W-:-:S09]  /*b6a0*/  ISETP.GE.AND P1, PT, R125, c[0x0][0x178], PT ;  /* 0x00005e007d007a0c */ /* 0x020fd20003f26270 */
[----:B------:R-:W5:Y:S04]  /*b6b0*/  @!P4 LDG.E.U16 R36, [R82.64+0x20e] ;  /* 0x00020e045224c981 */ /* 0x000f68000c1e1500 */
[----:B------:R-:W5:Y:S04]  /*b6c0*/  @!P1 LDG.E.U16 R122, [R82.64+0x20c] ;  /* 0x00020c04527a9981 */ /* 0x000f68000c1e1500 */
[----:B---3--:R1:W-:Y:S04]  /*b6d0*/  @!P3 STL [R1+0x78], R35 ;  /* 0x000078230100b387 */ /* 0x0083e80000100800 */
[----:B-1----:R0:W3:Y:S01]  /*b6e0*/  LDL R35, [R1+0xf0] ;  /* 0x0000f00001237983 */ /* 0x0020e20000100800 */
[----:B--2---:R-:W-:-:S13]  /*b6f0*/  ISETP.GE.AND P3, PT, R124, c[0x0][0x178], PT ;  /* 0x00005e007c007a0c */ /* 0x004fda0003f66270 */
[----:B------:R-:W2:Y:S04]  /*b700*/  @!P3 LDG.E.U16 R31, [R82.64+0x400] ;  /* 0x00040004521fb981 */ /* 0x000ea8000c1e1500 */
[----:B----4-:R1:W-:Y:S04]  /*b710*/  @!P2 STL [R1+0x74], R30 ;  /* 0x0000741e0100a387 */ /* 0x0103e80000100800 */
[----:B-----5:R4:W-:Y:S01]  /*b720*/  STL [R1+0x94], R122 ;  /* 0x0000947a01007387 */ /* 0x0209e20000100800 */
[----:B-1----:R-:W-:-:S04]  /*b730*/  IADD3 R30, R134, 0x201, RZ ;  /* 0x00000201861e7810 */ /* 0x002fc80007ffe0ff */
[----:B------:R-:W-:Y:S01]  /*b740*/  ISETP.GE.AND P2, PT, R30, c[0x0][0x178], PT ;  /* 0x00005e001e007a0c */ /* 0x000fe20003f46270 */
[----:B----4-:R-:W4:Y:S01]  /*b750*/  LDL.LU R122, [R1+0xb7c] ;  /* 0x000b7c00017a7983 */ /* 0x010f220000300800 */
[----:B------:R-:W-:-:S03]  /*b760*/  ISETP.GE.AND P1, PT, R123, c[0x0][0x178], PT ;  /* 0x00005e007b007a0c */ /* 0x000fc60003f26270 */
[----:B------:R1:W-:Y:S01]  /*b770*/  @!P4 STL [R1+0x84], R36 ;  /* 0x000084240100c387 */ /* 0x0003e20000100800 */
[----:B------:R-:W-:Y:S02]  /*b780*/  PRMT R121, RZ, 0x7610, R121 ;  /* 0x00007610ff797816 */ /* 0x000fe40000000079 */
[----:B------:R-:W-:-:S05]  /*b790*/  PRMT R120, RZ, 0x7610, R120 ;  /* 0x00007610ff787816 */ /* 0x000fca0000000078 */
[----:B------:R-:W5:Y:S04]  /*b7a0*/  @!P2 LDG.E.U16 R37, [R82.64+0x402] ;  /* 0x000402045225a981 */ /* 0x000f68000c1e1500 */
[----:B-1----:R0:W3:Y:S04]  /*b7b0*/  LDL R36, [R1+0x124] ;  /* 0x0001240001247983 */ /* 0x0020e80000100800 */
[----:B------:R-:W3:Y:S04]  /*b7c0*/  @!P1 LDG.E.U16 R121, [R82.64+0x404] ;  /* 0x0004040452799981 */ /* 0x000ee8000c1e1500 */
[----:B--2---:R1:W-:Y:S02]  /*b7d0*/  @!P3 STL [R1+0xac], R31 ;  /* 0x0000ac1f0100b387 */ /* 0x0043e40000100800 */
[----:B-1----:R-:W-:-:S04]  /*b7e0*/  IADD3 R31, R134, 0x203, RZ ;  /* 0x00000203861f7810 */ /* 0x002fc80007ffe0ff */
[----:B------:R-:W-:-:S13]  /*b7f0*/  ISETP.GE.AND P4, PT, R31, c[0x0][0x178], PT ;  /* 0x00005e001f007a0c */ /* 0x000fda0003f86270 */
[----:B------:R-:W2:Y:S01]  /*b800*/  @!P4 LDG.E.U16 R120, [R82.64+0x406] ;  /* 0x000406045278c981 */ /* 0x000ea2000c1e1500 */
[----:B----4-:R-:W-:-:S03]  /*b810*/  ISETP.GE.AND P3, PT, R122, c[0x0][0x178], PT ;  /* 0x00005e007a007a0c */ /* 0x010fc60003f66270 */
[----:B-----5:R1:W-:Y:S02]  /*b820*/  @!P2 STL [R1+0xa8], R37 ;  /* 0x0000a8250100a387 */ /* 0x0203e40000100800 */
[----:B-1----:R-:W-:Y:S02]  /*b830*/  IADD3 R37, R134, 0x205, RZ ;  /* 0x0000020586257810 */ /* 0x002fe40007ffe0ff */
[----:B---3--:R1:W-:Y:S02]  /*b840*/  STL [R1+0xc4], R121 ;  /* 0x0000c47901007387 */ /* 0x0083e40000100800 */
[----:B------:R-:W-:-:S04]  /*b850*/  ISETP.GE.AND P2, PT, R37, c[0x0][0x178], PT ;  /* 0x00005e0025007a0c */ /* 0x000fc80003f46270 */
[----:B------:R-:W3:Y:S04]  /*b860*/  @!P3 LDG.E.U16 R33, [R82.64+0x408] ;  /* 0x000408045221b981 */ /* 0x000ee8000c1e1500 */
[----:B-1----:R-:W4:Y:S04]  /*b870*/  LDL.LU R121, [R1+0xb78] ;  /* 0x000b780001797983 */ /* 0x002f280000300800 */
[----:B------:R0:W5:Y:S01]  /*b880*/  LDL R37, [R1+0x134] ;  /* 0x0001340001257983 */ /* 0x0001620000100800 */
[----:B------:R-:W-:-:S06]  /*b890*/  PRMT R119, RZ, 0x7610, R119 ;  /* 0x00007610ff777816 */ /* 0x000fcc0000000077 */
[----:B------:R-:W5:Y:S04]  /*b8a0*/  @!P2 LDG.E.U16 R119, [R82.64+0x40a] ;  /* 0x00040a045277a981 */ /* 0x000f68000c1e1500 */
[----:B--2---:R1:W-:Y:S04]  /*b8b0*/  STL [R1+0xc0], R120 ;  /* 0x0000c07801007387 */ /* 0x0043e80000100800 */
[----:B-1----:R-:W2:Y:S01]  /*b8c0*/  LDL.LU R120, [R1+0xb74] ;  /* 0x000b740001787983 */ /* 0x002ea20000300800 */
[----:B------:R-:W-:-:S03]  /*b8d0*/  IADD3 R135, R134, 0x207, RZ ;  /* 0x0000020786877810 */ /* 0x000fc60007ffe0ff */
[----:B------:R0:W2:Y:S01]  /*b8e0*/  LDL R31, [R1+0x150] ;  /* 0x00015000011f7983 */ /* 0x0000a20000100800 */
[----:B------:R-:W-:-:S03]  /*b8f0*/  ISETP.GE.AND P4, PT, R135, c[0x0][0x178], PT ;  /* 0x00005e0087007a0c */ /* 0x000fc60003f86270 */
[----:B---3--:R1:W-:Y:S01]  /*b900*/  @!P3 STL [R1+0xd4], R33 ;  /* 0x0000d4210100b387 */ /* 0x0083e20000100800 */
[----:B----4-:R-:W-:Y:S02]  /*b910*/  ISETP.GE.AND P1, PT, R121, c[0x0][0x178], PT ;  /* 0x00005e0079007a0c */ /* 0x010fe40003f26270 */
[----:B------:R-:W-:-:S07]  /*b920*/  PRMT R118, RZ, 0x7610, R118 ;  /* 0x00007610ff767816 */ /* 0x000fce0000000076 */
[----:B------:R-:W3:Y:S04]  /*b930*/  @!P4 LDG.E.U16 R34, [R82.64+0x40e] ;  /* 0x00040e045222c981 */ /* 0x000ee8000c1e1500 */
[----:B-1----:R0:W4:Y:S04]  /*b940*/  LDL R33, [R1+0x14c] ;  /* 0x00014c0001217983 */ /* 0x0021280000100800 */
[----:B------:R-:W3:Y:S04]  /*b950*/  @!P1 LDG.E.U16 R118, [R82.64+0x40c] ;  /* 0x00040c0452769981 */ /* 0x000ee8000c1e1500 */
[----:B-----5:R1:W-:Y:S04]  /*b960*/  STL [R1+0xb8], R119 ;  /* 0x0000b87701007387 */ /* 0x0203e80000100800 */
[----:B-1----:R-:W5:Y:S01]  /*b970*/  LDL.LU R119, [R1+0xb70] ;  /* 0x000b700001777983 */ /* 0x002f620000300800 */
[----:B--2---:R-:W-:-:S13]  /*b980*/  ISETP.GE.AND P3, PT, R120, c[0x0][0x178], PT ;  /* 0x00005e0078007a0c */ /* 0x004fda0003f66270 */
[----:B------:R-:W2:Y:S01]  /*b990*/  @!P3 LDG.E.U16 R32, [R82.64+0x600] ;  /* 0x000600045220b981 */ /* 0x000ea2000c1e1500 */
[----:B------:R-:W-:-:S04]  /*b9a0*/  IADD3 R30, R134, 0x301, RZ ;  /* 0x00000301861e7810 */ /* 0x000fc80007ffe0ff */
[----:B------:R-:W-:Y:S01]  /*b9b0*/  ISETP.GE.AND P2, PT, R30, c[0x0][0x178], PT ;  /* 0x00005e001e007a0c */ /* 0x000fe20003f46270 */
[----:B---3--:R1:W-:Y:S01]  /*b9c0*/  STL [R1+0xe8], R118 ;  /* 0x0000e87601007387 */ /* 0x0083e20000100800 */
[----:B------:R-:W-:-:S11]  /*b9d0*/  PRMT R117, RZ, 0x7610, R117 ;  /* 0x00007610ff757816 */ /* 0x000fd60000000075 */
[----:B------:R-:W3:Y:S04]  /*b9e0*/  @!P2 LDG.E.U16 R35, [R82.64+0x602] ;  /* 0x000602045223a981 */ /* 0x000ee8000c1e1500 */
[----:B-1----:R-:W3:Y:S04]  /*b9f0*/  LDL.LU R118, [R1+0xb6c] ;  /* 0x000b6c0001767983 */ /* 0x002ee80000300800 */
[----:B------:R1:W-:Y:S01]  /*ba00*/  @!P4 STL [R1+0xe4], R34 ;  /* 0x0000e4220100c387 */ /* 0x0003e20000100800 */
[----:B-----5:R-:W-:-:S03]  /*ba10*/  ISETP.GE.AND P1, PT, R119, c[0x0][0x178], PT ;  /* 0x00005e0077007a0c */ /* 0x020fc60003f26270 */
[----:B-1----:R0:W5:Y:S01]  /*ba20*/  LDL R34, [R1+0x17c] ;  /* 0x00017c0001227983 */ /* 0x0021620000100800 */
[----:B------:R-:W-:-:S09]  /*ba30*/  PRMT R116, RZ, 0x7610, R116 ;  /* 0x00007610ff747816 */ /* 0x000fd20000000074 */
[----:B------:R-:W4:Y:S04]  /*ba40*/  @!P1 LDG.E.U16 R117, [R82.64+0x604] ;  /* 0x0006040452759981 */ /* 0x000f28000c1e1500 */
[----:B--2---:R1:W-:Y:S02]  /*ba50*/  @!P3 STL [R1+0xf4], R32 ;  /* 0x0000f4200100b387 */ /* 0x0043e40000100800 */
[----:B-1----:R-:W-:-:S04]  /*ba60*/  IADD3 R32, R134, 0x303, RZ ;  /* 0x0000030386207810 */ /* 0x002fc80007ffe0ff */
[----:B------:R-:W-:-:S13]  /*ba70*/  ISETP.GE.AND P4, PT, R32, c[0x0][0x178], PT ;  /* 0x00005e0020007a0c */ /* 0x000fda0003f86270 */
[----:B------:R-:W2:Y:S01]  /*ba80*/  @!P4 LDG.E.U16 R116, [R82.64+0x606] ;  /* 0x000606045274c981 */ /* 0x000ea2000c1e1500 */
[----:B---3--:R-:W-:-:S03]  /*ba90*/  ISETP.GE.AND P3, PT, R118, c[0x0][0x178], PT ;  /* 0x00005e0076007a0c */ /* 0x008fc60003f66270 */
[----:B------:R1:W-:Y:S02]  /*baa0*/  @!P2 STL [R1+0xf0], R35 ;  /* 0x0000f0230100a387 */ /* 0x0003e40000100800 */
[----:B-1----:R-:W-:-:S08]  /*bab0*/  IADD3 R35, R134, 0x305, RZ ;  /* 0x0000030586237810 */ /* 0x002fd00007ffe0ff */
[----:B------:R-:W3:Y:S04]  /*bac0*/  @!P3 LDG.E.U16 R36, [R82.64+0x608] ;  /* 0x000608045224b981 */ /* 0x000ee8000c1e1500 */
[----:B----4-:R1:W-:Y:S01]  /*bad0*/  STL [R1+0x10c], R117 ;  /* 0x00010c7501007387 */ /* 0x0103e20000100800 */
[----:B------:R-:W-:-:S03]  /*bae0*/  ISETP.GE.AND P2, PT, R35, c[0x0][0x178], PT ;  /* 0x00005e0023007a0c */ /* 0x000fc60003f46270 */
[----:B-1----:R-:W4:Y:S01]  /*baf0*/  LDL.LU R117, [R1+0xb68] ;  /* 0x000b680001757983 */ /* 0x002f220000300800 */
[----:B------:R0:W5:Y:S01]  /*bb00*/  LDL R35, [R1+0x190] ;  /* 0x0001900001237983 */ /* 0x0001620000100800 */
[----:B------:R-:W-:-:S08]  /*bb10*/  PRMT R115, RZ, 0x7610, R115 ;  /* 0x00007610ff737816 */ /* 0x000fd00000000073 */
[----:B------:R-:W5:Y:S04]  /*bb20*/  @!P2 LDG.E.U16 R115, [R82.64+0x60a] ;  /* 0x00060a045273a981 */ /* 0x000f68000c1e1500 */
[----:B--2---:R1:W-:Y:S04]  /*bb30*/  STL [R1+0x108], R116 ;  /* 0x0001087401007387 */ /* 0x0043e80000100800 */
[----:B-1----:R-:W2:Y:S01]  /*bb40*/  LDL.LU R116, [R1+0xb64] ;  /* 0x000b640001747983 */ /* 0x002ea20000300800 */
[----:B------:R-:W-:Y:S01]  /*bb50*/  IADD3 R135, R134, 0x307, RZ ;  /* 0x0000030786877810 */ /* 0x000fe20007ffe0ff */
[----:B------:R0:W2:Y:S02]  /*bb60*/  LDL R32, [R1+0x1a8] ;  /* 0x0001a80001207983 */ /* 0x0000a40000100800 */
[----:B---3--:R1:W-:Y:S01]  /*bb70*/  @!P3 STL [R1+0x124], R36 ;  /* 0x000124240100b387 */ /* 0x0083e20000100800 */
[----:B------:R-:W-:-:S02]  /*bb80*/  ISETP.GE.AND P4, PT, R135, c[0x0][0x178], PT ;  /* 0x00005e0087007a0c */ /* 0x000fc40003f86270 */
[----:B------:R-:W-:Y:S01]  /*bb90*/  PRMT R114, RZ, 0x7610, R114 ;  /* 0x00007610ff727816 */ /* 0x000fe20000000072 */
[----:B-1----:R0:W3:Y:S01]  /*bba0*/  LDL R36, [R1+0x1a4] ;  /* 0x0001a40001247983 */ /* 0x0020e20000100800 */
[----:B----4-:R-:W-:-:S09]  /*bbb0*/  ISETP.GE.AND P1, PT, R117, c[0x0][0x178], PT ;  /* 0x00005e0075007a0c */ /* 0x010fd20003f26270 */
[----:B------:R-:W4:Y:S04]  /*bbc0*/  @!P4 LDG.E.U16 R37, [R82.64+0x60e] ;  /* 0x00060e045225c981 */ /* 0x000f28000c1e1500 */
[----:B-----5:R1:W-:Y:S04]  /*bbd0*/  STL [R1+0x11c], R115 ;  /* 0x00011c7301007387 */ /* 0x0203e80000100800 */
[----:B------:R-:W5:Y:S04]  /*bbe0*/  @!P1 LDG.E.U16 R114, [R82.64+0x60c] ;  /* 0x00060c0452729981 */ /* 0x000f68000c1e1500 */
[----:B-1----:R-:W3:Y:S01]  /*bbf0*/  LDL.LU R115, [R1+0xb60] ;  /* 0x000b600001737983 */ /* 0x002ee20000300800 */
[----:B--2---:R-:W-:-:S13]  /*bc00*/  ISETP.GE.AND P3, PT, R116, c[0x0][0x178], PT ;  /* 0x00005e0074007a0c */ /* 0x004fda0003f66270 */
[----:B------:R-:W2:Y:S01]  /*bc10*/  @!P3 LDG.E.U16 R31, [R82.64+0x800] ;  /* 0x00080004521fb981 */ /* 0x000ea2000c1e1500 */
[----:B------:R-:W-:-:S04]  /*bc20*/  IADD3 R30, R134, 0x401, RZ ;  /* 0x00000401861e7810 */ /* 0x000fc80007ffe0ff */
[----:B------:R-:W-:Y:S01]  /*bc30*/  ISETP.GE.AND P2, PT, R30, c[0x0][0x178], PT ;  /* 0x00005e001e007a0c */ /* 0x000fe20003f46270 */
[----:B-----5:R1:W-:Y:S01]  /*bc40*/  STL [R1+0x138], R114 ;  /* 0x0001387201007387 */ /* 0x0203e20000100800 */
[----:B------:R-:W-:-:S11]  /*bc50*/  PRMT R113, RZ, 0x7610, R113 ;  /* 0x00007610ff717816 */ /* 0x000fd60000000071 */
[----:B------:R-:W5:Y:S01]  /*bc60*/  @!P2 LDG.E.U16 R33, [R82.64+0x802] ;  /* 0x000802045221a981 */ /* 0x000f62000c1e1500 */
[----:B---3--:R-:W-:-:S03]  /*bc70*/  ISETP.GE.AND P1, PT, R115, c[0x0][0x178], PT ;  /* 0x00005e0073007a0c */ /* 0x008fc60003f26270 */
[----:B-1----:R-:W3:Y:S01]  /*bc80*/  LDL.LU R114, [R1+0xb5c] ;  /* 0x000b5c0001727983 */ /* 0x002ee20000300800 */
[----:B----4-:R1:W-:Y:S01]  /*bc90*/  @!P4 STL [R1+0x134], R37 ;  /* 0x000134250100c387 */ /* 0x0103e20000100800 */
[----:B------:R-:W-:-:S08]  /*bca0*/  PRMT R112, RZ, 0x7610, R112 ;  /* 0x00007610ff707816 */ /* 0x000fd00000000070 */
[----:B------:R-:W4:Y:S04]  /*bcb0*/  @!P1 LDG.E.U16 R113, [R82.64+0x804] ;  /* 0x0008040452719981 */ /* 0x000f28000c1e1500 */
[----:B-1----:R0:W4:Y:S04]  /*bcc0*/  LDL R37, [R1+0x1d8] ;  /* 0x0001d80001257983 */ /* 0x0021280000100800 */
[----:B--2---:R1:W-:Y:S02]  /*bcd0*/  @!P3 STL [R1+0x150], R31 ;  /* 0x0001501f0100b387 */ /* 0x0043e40000100800 */
[----:B-1----:R-:W-:-:S04]  /*bce0*/  IADD3 R31, R134, 0x403, RZ ;  /* 0x00000403861f7810 */ /* 0x002fc80007ffe0ff */
[----:B------:R-:W-:-:S13]  /*bcf0*/  ISETP.GE.AND P4, PT, R31, c[0x0][0x178], PT ;  /* 0x00005e001f007a0c */ /* 0x000fda0003f86270 */
[----:B------:R-:W2:Y:S01]  /*bd00*/  @!P4 LDG.E.U16 R112, [R82.64+0x806] ;  /* 0x000806045270c981 */ /* 0x000ea2000c1e1500 */
[----:B---3--:R-:W-:-:S03]  /*bd10*/  ISETP.GE.AND P3, PT, R114, c[0x0][0x178], PT ;  /* 0x00005e0072007a0c */ /* 0x008fc60003f66270 */
[----:B-----5:R1:W-:Y:S04]  /*bd20*/  @!P2 STL [R1+0x14c], R33 ;  /* 0x00014c210100a387 */ /* 0x0203e80000100800 */
[----:B----4-:R3:W-:Y:S01]  /*bd30*/  STL [R1+0x164], R113 ;  /* 0x0001647101007387 */ /* 0x0107e20000100800 */
[----:B-1----:R-:W-:-:S05]  /*bd40*/  IADD3 R33, R134, 0x405, RZ ;  /* 0x0000040586217810 */ /* 0x002fca0007ffe0ff */
[----:B------:R-:W4:Y:S04]  /*bd50*/  @!P3 LDG.E.U16 R34, [R82.64+0x808] ;  /* 0x000808045222b981 */ /* 0x000f28000c1e1500 */
[----:B---3--:R-:W3:Y:S01]  /*bd60*/  LDL.LU R113, [R1+0xb58] ;  /* 0x000b580001717983 */ /* 0x008ee20000300800 */
[----:B------:R-:W-:Y:S02]  /*bd70*/  ISETP.GE.AND P2, PT, R33, c[0x0][0x178], PT ;  /* 0x00005e0021007a0c */ /* 0x000fe40003f46270 */
[----:B------:R0:W5:Y:S01]  /*bd80*/  LDL R33, [R1+0x1e8] ;  /* 0x0001e80001217983 */ /* 0x0001620000100800 */
[----:B------:R-:W-:-:S10]  /*bd90*/  PRMT R111, RZ, 0x7610, R111 ;  /* 0x00007610ff6f7816 */ /* 0x000fd4000000006f */
[----:B------:R-:W5:Y:S04]  /*bda0*/  @!P2 LDG.E.U16 R111, [R82.64+0x80a] ;  /* 0x00080a04526fa981 */ /* 0x000f68000c1e1500 */
[----:B--2---:R1:W-:Y:S04]  /*bdb0*/  STL [R1+0x160], R112 ;  /* 0x0001607001007387 */ /* 0x0043e80000100800 */
[----:B-1----:R-:W2:Y:S01]  /*bdc0*/  LDL.LU R112, [R1+0xb54] ;  /* 0x000b540001707983 */ /* 0x002ea20000300800 */
[----:B------:R-:W-:Y:S01]  /*bdd0*/  IADD3 R135, R134, 0x407, RZ ;  /* 0x0000040786877810 */ /* 0x000fe20007ffe0ff */
[----:B------:R0:W2:Y:S01]  /*bde0*/  LDL R31, [R1+0x204] ;  /* 0x00020400011f7983 */ /* 0x0000a20000100800 */
[----:B---3--:R-:W-:-:S02]  /*bdf0*/  ISETP.GE.AND P1, PT, R113, c[0x0][0x178], PT ;  /* 0x00005e0071007a0c */ /* 0x008fc40003f26270 */
[----:B------:R-:W-:Y:S01]  /*be00*/  ISETP.GE.AND P4, PT, R135, c[0x0][0x178], PT ;  /* 0x00005e0087007a0c */ /* 0x000fe20003f86270 */
[----:B----4-:R1:W-:Y:S01]  /*be10*/  @!P3 STL [R1+0x17c], R34 ;  /* 0x00017c220100b387 */ /* 0x0103e20000100800 */
[----:B------:R-:W-:-:S03]  /*be20*/  PRMT R110, RZ, 0x7610, R110 ;  /* 0x00007610ff6e7816 */ /* 0x000fc6000000006e */
[----:B-1----:R0:W3:Y:S06]  /*be30*/  LDL R34, [R1+0x200] ;  /* 0x0002000001227983 */ /* 0x0020ec0000100800 */
[----:B------:R-:W4:Y:S04]  /*be40*/  @!P1 LDG.E.U16 R110, [R82.64+0x80c] ;  /* 0x00080c04526e9981 */ /* 0x000f28000c1e1500 */
[----:B------:R-:W3:Y:S01]  /*be50*/  @!P4 LDG.E.U16 R35, [R82.64+0x80e] ;  /* 0x00080e045223c981 */ /* 0x000ee2000c1e1500 */
[----:B-----5:R1:W-:Y:S03]  /*be60*/  STL [R1+0x178], R111 ;  /* 0x0001786f01007387 */ /* 0x0203e60000100800 */
[----:B-1----:R-:W5:Y:S01]  /*be70*/  LDL.LU R111, [R1+0xb50] ;  /* 0x000b5000016f7983 */ /* 0x002f620000300800 */
[----:B--2---:R-:W-:-:S13]  /*be80*/  ISETP.GE.AND P3, PT, R112, c[0x0][0x178], PT ;  /* 0x00005e0070007a0c */ /* 0x004fda0003f66270 */
[----:B------:R-:W2:Y:S01]  /*be90*/  @!P3 LDG.E.U16 R32, [R82.64+0xa00] ;  /* 0x000a00045220b981 */ /* 0x000ea2000c1e1500 */
[----:B------:R-:W-:-:S03]  /*bea0*/  IADD3 R30, R134, 0x501, RZ ;  /* 0x00000501861e7810 */ /* 0x000fc60007ffe0ff */
[----:B----4-:R1:W-:Y:S01]  /*beb0*/  STL [R1+0x194], R110 ;  /* 0x0001946e01007387 */ /* 0x0103e20000100800 */
[----:B------:R-:W-:-:S03]  /*bec0*/  ISETP.GE.AND P2, PT, R30, c[0x0][0x178], PT ;  /* 0x00005e001e007a0c */ /* 0x000fc60003f46270 */
[----:B-1----:R-:W4:Y:S01]  /*bed0*/  LDL.LU R110, [R1+0xb4c] ;  /* 0x000b4c00016e7983 */ /* 0x002f220000300800 */
[----:B---3--:R1:W-:Y:S01]  /*bee0*/  @!P4 STL [R1+0x190], R35 ;  /* 0x000190230100c387 */ /* 0x0083e20000100800 */
[----:B-----5:R-:W-:Y:S02]  /*bef0*/  ISETP.GE.AND P1, PT, R111, c[0x0][0x178], PT ;  /* 0x00005e006f007a0c */ /* 0x020fe40003f26270 */
[----:B------:R-:W-:-:S06]  /*bf00*/  PRMT R109, RZ, 0x7610, R109 ;  /* 0x00007610ff6d7816 */ /* 0x000fcc000000006d */
[----:B------:R-:W3:Y:S04]  /*bf10*/  @!P2 LDG.E.U16 R36, [R82.64+0xa02] ;  /* 0x000a02045224a981 */ /* 0x000ee8000c1e1500 */
[----:B-1----:R0:W5:Y:S01]  /*bf20*/  LDL R35, [R1+0x230] ;  /* 0x0002300001237983 */ /* 0x0021620000100800 */
[----:B------:R-:W-:-:S03]  /*bf30*/  PRMT R108, RZ, 0x7610, R108 ;  /* 0x00007610ff6c7816 */ /* 0x000fc6000000006c */
[----:B------:R-:W5:Y:S04]  /*bf40*/  @!P1 LDG.E.U16 R109, [R82.64+0xa04] ;  /* 0x000a0404526d9981 */ /* 0x000f68000c1e1500 */
[----:B--2---:R1:W-:Y:S02]  /*bf50*/  @!P3 STL [R1+0x1a8], R32 ;  /* 0x0001a8200100b387 */ /* 0x0043e40000100800 */
[----:B-1----:R-:W-:-:S04]  /*bf60*/  IADD3 R32, R134, 0x503, RZ ;  /* 0x0000050386207810 */ /* 0x002fc80007ffe0ff */
[----:B------:R-:W-:-:S13]  /*bf70*/  ISETP.GE.AND P4, PT, R32, c[0x0][0x178], PT ;  /* 0x00005e0020007a0c */ /* 0x000fda0003f86270 */
[----:B------:R-:W2:Y:S01]  /*bf80*/  @!P4 LDG.E.U16 R108, [R82.64+0xa06] ;  /* 0x000a0604526cc981 */ /* 0x000ea2000c1e1500 */
[----:B----4-:R-:W-:-:S03]  /*bf90*/  ISETP.GE.AND P3, PT, R110, c[0x0][0x178], PT ;  /* 0x00005e006e007a0c */ /* 0x010fc60003f66270 */
[----:B---3--:R1:W-:Y:S01]  /*bfa0*/  @!P2 STL [R1+0x1a4], R36 ;  /* 0x0001a4240100a387 */ /* 0x0083e20000100800 */
[----:B-----5:R3:W-:Y:S01]  /*bfb0*/  STL [R1+0x1c0], R109 ;  /* 0x0001c06d01007387 */ /* 0x0207e20000100800 */
[----:B-1----:R-:W-:Y:S02]  /*bfc0*/  IADD3 R36, R134, 0x505, RZ ;  /* 0x0000050586247810 */ /* 0x002fe40007ffe0ff */
[----:B---3--:R-:W3:Y:S06]  /*bfd0*/  LDL.LU R109, [R1+0xb48] ;  /* 0x000b4800016d7983 */ /* 0x008eec0000300800 */
[----:B------:R-:W4:Y:S01]  /*bfe0*/  @!P3 LDG.E.U16 R37, [R82.64+0xa08] ;  /* 0x000a08045225b981 */ /* 0x000f22000c1e1500 */
[----:B------:R-:W-:-:S03]  /*bff0*/  ISETP.GE.AND P2, PT, R36, c[0x0][0x178], PT ;  /* 0x00005e0024007a0c */ /* 0x000fc60003f46270 */
[----:B------:R0:W5:Y:S01]  /*c000*/  LDL R36, [R1+0x244] ;  /* 0x0002440001247983 */ /* 0x0001620000100800 */
[----:B------:R-:W-:-:S09]  /*c010*/  PRMT R107, RZ, 0x7610, R107 ;  /* 0x00007610ff6b7816 */ /* 0x000fd2000000006b */
[----:B------:R-:W5:Y:S04]  /*c020*/  @!P2 LDG.E.U16 R107, [R82.64+0xa0a] ;  /* 0x000a0a04526ba981 */ /* 0x000f68000c1e1500 */
[----:B--2---:R1:W-:Y:S04]  /*c030*/  STL [R1+0x1bc], R108 ;  /* 0x0001bc6c01007387 */ /* 0x0043e80000100800 */
[----:B-1----:R-:W2:Y:S01]  /*c040*/  LDL.LU R108, [R1+0xb44] ;  /* 0x000b4400016c7983 */ /* 0x002ea20000300800 */
[----:B------:R-:W-:Y:S01]  /*c050*/  IADD3 R135, R134, 0x507, RZ ;  /* 0x0000050786877810 */ /* 0x000fe20007ffe0ff */
[----:B------:R0:W2:Y:S01]  /*c060*/  LDL R32, [R1+0x25c] ;  /* 0x00025c0001207983 */ /* 0x0000a20000100800 */
[----:B---3--:R-:W-:Y:S01]  /*c070*/  ISETP.GE.AND P1, PT, R109, c[0x0][0x178], PT ;  /* 0x00005e006d007a0c */ /* 0x008fe20003f26270 */
[----:B----4-:R1:W-:Y:S01]  /*c080*/  @!P3 STL [R1+0x1d8], R37 ;  /* 0x0001d8250100b387 */ /* 0x0103e20000100800 */
[----:B------:R-:W-:-:S02]  /*c090*/  ISETP.GE.AND P4, PT, R135, c[0x0][0x178], PT ;  /* 0x00005e0087007a0c */ /* 0x000fc40003f86270 */
[----:B------:R-:W-:Y:S01]  /*c0a0*/  PRMT R106, RZ, 0x7610, R106 ;  /* 0x00007610ff6a7816 */ /* 0x000fe2000000006a */
[----:B-1----:R0:W3:Y:S08]  /*c0b0*/  LDL R37, [R1+0x258] ;  /* 0x0002580001257983 */ /* 0x0020f00000100800 */
[----:B------:R-:W4:Y:S04]  /*c0c0*/  @!P1 LDG.E.U16 R106, [R82.64+0xa0c] ;  /* 0x000a0c04526a9981 */ /* 0x000f28000c1e1500 */
[----:B------:R-:W3:Y:S04]  /*c0d0*/  @!P4 LDG.E.U16 R33, [R82.64+0xa0e] ;  /* 0x000a0e045221c981 */ /* 0x000ee8000c1e1500 */
[----:B-----5:R1:W-:Y:S04]  /*c0e0*/  STL [R1+0x1d0], R107 ;  /* 0x0001d06b01007387 */ /* 0x0203e80000100800 */
        /* <DEDUP_REMOVED lines=9> */
[----:B------:R-:W-:Y:S02]  /*c180*/  PRMT R105, RZ, 0x7610, R105 ;  /* 0x00007610ff697816 */ /* 0x000fe40000000069 */
[----:B------:R-:W-:-:S04]  /*c190*/  PRMT R104, RZ, 0x7610, R104 ;  /* 0x00007610ff687816 */ /* 0x000fc80000000068 */
[----:B------:R-:W3:Y:S04]  /*c1a0*/  @!P2 LDG.E.U16 R34, [R82.64+0xc02] ;  /* 0x000c02045222a981 */ /* 0x000ee8000c1e1500 */
[----:B-1----:R0:W5:Y:S04]  /*c1b0*/  LDL R33, [R1+0x28c] ;  /* 0x00028c0001217983 */ /* 0x0021680000100800 */
[----:B------:R-:W3:Y:S04]  /*c1c0*/  @!P1 LDG.E.U16 R105, [R82.64+0xc04] ;  /* 0x000c040452699981 */ /* 0x000ee8000c1e1500 */
[----:B--2---:R1:W-:Y:S02]  /*c1d0*/  @!P3 STL [R1+0x204], R31 ;  /* 0x0002041f0100b387 */ /* 0x0043e40000100800 */
[----:B-1----:R-:W-:-:S04]  /*c1e0*/  IADD3 R31, R134, 0x603, RZ ;  /* 0x00000603861f7810 */ /* 0x002fc80007ffe0ff */
[----:B------:R-:W-:-:S13]  /*c1f0*/  ISETP.GE.AND P4, PT, R31, c[0x0][0x178], PT ;  /* 0x00005e001f007a0c */ /* 0x000fda0003f86270 */
[----:B------:R-:W2:Y:S01]  /*c200*/  @!P4 LDG.E.U16 R104, [R82.64+0xc06] ;  /* 0x000c06045268c981 */ /* 0x000ea2000c1e1500 */
[----:B----4-:R-:W-:-:S03]  /*c210*/  ISETP.GE.AND P3, PT, R106, c[0x0][0x178], PT ;  /* 0x00005e006a007a0c */ /* 0x010fc60003f66270 */
[----:B---3--:R1:W-:Y:S01]  /*c220*/  @!P2 STL [R1+0x200], R34 ;  /* 0x000200220100a387 */ /* 0x0083e20000100800 */
[----:B------:R3:W-:Y:S01]  /*c230*/  STL [R1+0x218], R105 ;  /* 0x0002186901007387 */ /* 0x0007e20000100800 */
        /* <DEDUP_REMOVED lines=121> */
[----:B---3--:R-:W3:Y:S01]  /*c9d0*/  LDL.LU R93, [R1+0xb08] ;  /* 0x000b0800015d7983 */ /* 0x008ee20000300800 */
[----:B------:R0:W4:Y:S05]  /*c9e0*/  LDL R32, [R1+0x3ac] ;  /* 0x0003ac0001207983 */ /* 0x00012a0000100800 */
[----:B------:R-:W4:Y:S01]  /*c9f0*/  @!P3 LDG.E.U16 R34, [R82.64+0x1208] ;  /* 0x001208045222b981 */ /* 0x000f22000c1e1500 */
[----:B------:R-:W-:-:S02]  /*ca00*/  ISETP.GE.AND P2, PT, R33, c[0x0][0x178], PT ;  /* 0x00005e0021007a0c */ /* 0x000fc40003f46270 */
[----:B------:R-:W-:-:S11]  /*ca10*/  PRMT R91, RZ, 0x7610, R91 ;  /* 0x00007610ff5b7816 */ /* 0x000fd6000000005b */
        /* <DEDUP_REMOVED lines=8> */
[----:B------:R-:W-:-:S09]  /*caa0*/  PRMT R90, RZ, 0x7610, R90 ;  /* 0x00007610ff5a7816 */ /* 0x000fd2000000005a */
[----:B------:R-:W3:Y:S04]  /*cab0*/  @!P1 LDG.E.U16 R90, [R82.64+0x120c] ;  /* 0x00120c04525a9981 */ /* 0x000ee8000c1e1500 */
[----:B------:R-:W4:Y:S04]  /*cac0*/  @!P4 LDG.E.U16 R35, [R82.64+0x120e] ;  /* 0x00120e045223c981 */ /* 0x000f28000c1e1500 */
[----:B-1----:R0:W4:Y:S01]  /*cad0*/  LDL R34, [R1+0x3c0] ;  /* 0x0003c00001227983 */ /* 0x0021220000100800 */
[----:B-----5:R1:W-:Y:S03]  /*cae0*/  STL [R1+0x338], R91 ;  /* 0x0003385b01007387 */ /* 0x0203e60000100800 */
[----:B-1----:R-:W5:Y:S01]  /*caf0*/  LDL.LU R91, [R1+0xb00] ;  /* 0x000b0000015b7983 */ /* 0x002f620000300800 */
[----:B--2---:R-:W-:-:S13]  /*cb00*/  ISETP.GE.AND P3, PT, R92, c[0x0][0x178], PT ;  /* 0x00005e005c007a0c */ /* 0x004fda0003f66270 */
[----:B------:R-:W2:Y:S01]  /*cb10*/  @!P3 LDG.E.U16 R31, [R82.64+0x1400] ;  /* 0x00140004521fb981 */ /* 0x000ea2000c1e1500 */
[----:B------:R-:W-:-:S03]  /*cb20*/  IADD3 R30, R134, 0xa01, RZ ;  /* 0x00000a01861e7810 */ /* 0x000fc60007ffe0ff */
[----:B---3--:R1:W-:Y:S01]  /*cb30*/  STL [R1+0x354], R90 ;  /* 0x0003545a01007387 */ /* 0x0083e20000100800 */
[----:B------:R-:W-:-:S03]  /*cb40*/  ISETP.GE.AND P2, PT, R30, c[0x0][0x178], PT ;  /* 0x00005e001e007a0c */ /* 0x000fc60003f46270 */
[----:B-1----:R-:W3:Y:S01]  /*cb50*/  LDL.LU R90, [R1+0xafc] ;  /* 0x000afc00015a7983 */ /* 0x002ee20000300800 */
[----:B----4-:R1:W-:Y:S01]  /*cb60*/  @!P4 STL [R1+0x350], R35 ;  /* 0x000350230100c387 */ /* 0x0103e20000100800 */
[----:B-----5:R-:W-:Y:S02]  /*cb70*/  ISETP.GE.AND P1, PT, R91, c[0x0][0x178], PT ;  /* 0x00005e005b007a0c */ /* 0x020fe40003f26270 */
[----:B------:R-:W-:-:S06]  /*cb80*/  PRMT R89, RZ, 0x7610, R89 ;  /* 0x00007610ff597816 */ /* 0x000fcc0000000059 */
[----:B------:R-:W4:Y:S04]  /*cb90*/  @!P2 LDG.E.U16 R36, [R82.64+0x1402] ;  /* 0x001402045224a981 */ /* 0x000f28000c1e1500 */
[----:B-1----:R0:W5:Y:S01]  /*cba0*/  LDL R35, [R1+0x3f4] ;  /* 0x0003f40001237983 */ /* 0x0021620000100800 */
[----:B------:R-:W-:-:S03]  /*cbb0*/  PRMT R88, RZ, 0x7610, R88 ;  /* 0x00007610ff587816 */ /* 0x000fc60000000058 */
[----:B------:R-:W4:Y:S04]  /*cbc0*/  @!P1 LDG.E.U16 R89, [R82.64+0x1404] ;  /* 0x0014040452599981 */ /* 0x000f28000c1e1500 */
[----:B--2---:R1:W-:Y:S02]  /*cbd0*/  @!P3 STL [R1+0x36c], R31 ;  /* 0x00036c1f0100b387 */ /* 0x0043e40000100800 */
[----:B-1----:R-:W-:-:S04]  /*cbe0*/  IADD3 R31, R134, 0xa03, RZ ;  /* 0x00000a03861f7810 */ /* 0x002fc80007ffe0ff */
[----:B------:R-:W-:-:S13]  /*cbf0*/  ISETP.GE.AND P4, PT, R31, c[0x0][0x178], PT ;  /* 0x00005e001f007a0c */ /* 0x000fda0003f86270 */
[----:B------:R-:W2:Y:S01]  /*cc00*/  @!P4 LDG.E.U16 R88, [R82.64+0x1406] ;  /* 0x001406045258c981 */ /* 0x000ea2000c1e1500 */
[----:B---3--:R-:W-:-:S03]  /*cc10*/  ISETP.GE.AND P3, PT, R90, c[0x0][0x178], PT ;  /* 0x00005e005a007a0c */ /* 0x008fc60003f66270 */
[----:B----4-:R1:W-:Y:S01]  /*cc20*/  @!P2 STL [R1+0x368], R36 ;  /* 0x000368240100a387 */ /* 0x0103e20000100800 */
        /* <DEDUP_REMOVED lines=119> */
[----:B---3--:R-:W-:Y:S01]  /*d3a0*/  @!P2 STL [R1+0x474], R35 ;  /* 0x000474230100a387 */ /* 0x008fe20000100800 */
[----:B------:R1:W-:Y:S03]  /*d3b0*/  STL [R1+0x490], R73 ;  /* 0x0004904901007387 */ /* 0x0003e60000100800 */
[----:B-1----:R-:W3:Y:S01]  /*d3c0*/  LDL.LU R73, [R1+0xac8] ;  /* 0x000ac80001497983 */ /* 0x002ee20000300800 */
[----:B------:R-:W-:Y:S01]  /*d3d0*/  IADD3 R35, R134, 0xd05, RZ ;  /* 0x00000d0586237810 */ /* 0x000fe20007ffe0ff */
[----:B------:R0:W4:Y:S04]  /*d3e0*/  LDL R34, [R1+0x514] ;  /* 0x0005140001227983 */ /* 0x0001280000100800 */
        /* <DEDUP_REMOVED lines=18> */
[----:B------:R-:W2:Y:S04]  /*d510*/  @!P3 LDG.E.U16 R31, [R82.64+0x1c00] ;  /* 0x001c0004521fb981 */ /* 0x000ea8000c1e1500 */
[----:B---3--:R1:W-:Y:S01]  /*d520*/  STL [R1+0x4bc], R70 ;  /* 0x0004bc4601007387 */ /* 0x0083e20000100800 */
[----:B------:R-:W-:-:S04]  /*d530*/  IADD3 R30, R134, 0xe01, RZ ;  /* 0x00000e01861e7810 */ /* 0x000fc80007ffe0ff */
[----:B------:R-:W-:Y:S01]  /*d540*/  ISETP.GE.AND P2, PT, R30, c[0x0][0x178], PT ;  /* 0x00005e001e007a0c */ /* 0x000fe20003f46270 */
[----:B-1----:R-:W3:Y:S01]  /*d550*/  LDL.LU R70, [R1+0xabc] ;  /* 0x000abc0001467983 */ /* 0x002ee20000300800 */
[----:B----4-:R1:W-:Y:S01]  /*d560*/  @!P4 STL [R1+0x4b8], R37 ;  /* 0x0004b8250100c387 */ /* 0x0103e20000100800 */
[----:B-----5:R-:W-:Y:S02]  /*d570*/  ISETP.GE.AND P1, PT, R71, c[0x0][0x178], PT ;  /* 0x00005e0047007a0c */ /* 0x020fe40003f26270 */
[----:B------:R-:W-:Y:S02]  /*d580*/  PRMT R68, RZ, 0x7610, R68 ;  /* 0x00007610ff447816 */ /* 0x000fe40000000044 */
[----:B------:R-:W-:-:S06]  /*d590*/  PRMT R69, RZ, 0x7610, R69 ;  /* 0x00007610ff457816 */ /* 0x000fcc0000000045 */
[----:B------:R-:W4:Y:S04]  /*d5a0*/  @!P2 LDG.E.U16 R32, [R82.64+0x1c02] ;  /* 0x001c02045220a981 */ /* 0x000f28000c1e1500 */
[----:B-1----:R0:W5:Y:S04]  /*d5b0*/  LDL R37, [R1+0x55c] ;  /* 0x00055c0001257983 */ /* 0x0021680000100800 */
[----:B------:R-:W4:Y:S04]  /*d5c0*/  @!P1 LDG.E.U16 R68, [R82.64+0x1c04] ;  /* 0x001c040452449981 */ /* 0x000f28000c1e1500 */
[----:B--2---:R1:W-:Y:S02]  /*d5d0*/  @!P3 STL [R1+0x4d4], R31 ;  /* 0x0004d41f0100b387 */ /* 0x0043e40000100800 */
[----:B-1----:R-:W-:-:S04]  /*d5e0*/  IADD3 R31, R134, 0xe03, RZ ;  /* 0x00000e03861f7810 */ /* 0x002fc80007ffe0ff */
[----:B------:R-:W-:-:S13]  /*d5f0*/  ISETP.GE.AND P4, PT, R31, c[0x0][0x178], PT ;  /* 0x00005e001f007a0c */ /* 0x000fda0003f86270 */
[----:B------:R-:W2:Y:S01]  /*d600*/  @!P4 LDG.E.U16 R69, [R82.64+0x1c06] ;  /* 0x001c06045245c981 */ /* 0x000ea2000c1e1500 */
[----:B---3--:R-:W-:-:S03]  /*d610*/  ISETP.GE.AND P3, PT, R70, c[0x0][0x178], PT ;  /* 0x00005e0046007a0c */ /* 0x008fc60003f66270 */
[----:B----4-:R-:W-:Y:S01]  /*d620*/  @!P2 STL [R1+0x4d0], R32 ;  /* 0x0004d0200100a387 */ /* 0x010fe20000100800 */
[----:B------:R1:W-:Y:S03]  /*d630*/  STL [R1+0x4ec], R68 ;  /* 0x0004ec4401007387 */ /* 0x0003e60000100800 */
[----:B-1----:R-:W3:Y:S01]  /*d640*/  LDL.LU R68, [R1+0xab8] ;  /* 0x000ab80001447983 */ /* 0x002ee20000300800 */
[----:B------:R-:W-:-:S05]  /*d650*/  IADD3 R32, R134, 0xe05, RZ ;  /* 0x00000e0586207810 */ /* 0x000fca0007ffe0ff */
[----:B------:R-:W4:Y:S01]  /*d660*/  @!P3 LDG.E.U16 R33, [R82.64+0x1c08] ;  /* 0x001c08045221b981 */ /* 0x000f22000c1e1500 */
[----:B------:R-:W-:Y:S02]  /*d670*/  ISETP.GE.AND P2, PT, R32, c[0x0][0x178], PT ;  /* 0x00005e0020007a0c */ /* 0x000fe40003f46270 */
[----:B------:R-:W-:-:S11]  /*d680*/  PRMT R67, RZ, 0x7610, R67 ;  /* 0x00007610ff437816 */ /* 0x000fd60000000043 */
[----:B------:R-:W5:Y:S04]  /*d690*/  @!P2 LDG.E.U16 R67, [R82.64+0x1c0a] ;  /* 0x001c0a045243a981 */ /* 0x000f68000c1e1500 */
[----:B--2---:R1:W-:Y:S04]  /*d6a0*/  STL [R1+0x4e4], R69 ;  /* 0x0004e44501007387 */ /* 0x0043e80000100800 */
[----:B-1----:R-:W2:Y:S01]  /*d6b0*/  LDL.LU R69, [R1+0xab4] ;  /* 0x000ab40001457983 */ /* 0x002ea20000300800 */
[----:B------:R0:W2:Y:S02]  /*d6c0*/  LDL R30, [R1+0x56c] ;  /* 0x00056c00011e7983 */ /* 0x0000a40000100800 */
[----:B------:R0:W2:Y:S01]  /*d6d0*/  LDL R31, [R1+0x588] ;  /* 0x00058800011f7983 */ /* 0x0000a20000100800 */
[----:B------:R-:W-:-:S02]  /*d6e0*/  IADD3 R32, R134, 0xf01, RZ ;  /* 0x00000f0186207810 */ /* 0x000fc40007ffe0ff */
[----:B------:R-:W-:Y:S01]  /*d6f0*/  IADD3 R135, R134, 0xe07, RZ ;  /* 0x00000e0786877810 */ /* 0x000fe20007ffe0ff */
[----:B----4-:R1:W-:Y:S01]  /*d700*/  @!P3 STL [R1+0x500], R33 ;  /* 0x000500210100b387 */ /* 0x0103e20000100800 */
[----:B---3--:R-:W-:Y:S02]  /*d710*/  ISETP.GE.AND P3, PT, R68, c[0x0][0x178], PT ;  /* 0x00005e0044007a0c */ /* 0x008fe40003f66270 */
[----:B------:R-:W-:Y:S02]  /*d720*/  ISETP.GE.AND P2, PT, R32, c[0x0][0x178], PT ;  /* 0x00005e0020007a0c */ /* 0x000fe40003f46270 */
[----:B------:R-:W-:Y:S02]  /*d730*/  PRMT R66, RZ, 0x7610, R66 ;  /* 0x00007610ff427816 */ /* 0x000fe40000000042 */
[----:B------:R-:W-:Y:S01]  /*d740*/  ISETP.GE.AND P4, PT, R135, c[0x0][0x178], PT ;  /* 0x00005e0087007a0c */ /* 0x000fe20003f86270 */
[----:B-1----:R0:W3:Y:S06]  /*d750*/  LDL R33, [R1+0x584] ;  /* 0x0005840001217983 */ /* 0x0020ec0000100800 */
[----:B------:R-:W4:Y:S04]  /*d760*/  @!P3 LDG.E.U16 R35, [R82.64+0x1e00] ;  /* 0x001e00045223b981 */ /* 0x000f28000c1e1500 */
[----:B-----5:R1:W-:Y:S04]  /*d770*/  STL [R1+0x4fc], R67 ;  /* 0x0004fc4301007387 */ /* 0x0203e80000100800 */
[----:B------:R-:W5:Y:S04]  /*d780*/  @!P2 LDG.E.U16 R36, [R82.64+0x1e02] ;  /* 0x001e02045224a981 */ /* 0x000f68000c1e1500 */
[----:B------:R-:W3:Y:S04]  /*d790*/  @!P4 LDG.E.U16 R34, [R82.64+0x1c0e] ;  /* 0x001c0e045222c981 */ /* 0x000ee8000c1e1500 */
[----:B-1----:R-:W3:Y:S01]  /*d7a0*/  LDL.LU R67, [R1+0xab0] ;  /* 0x000ab00001437983 */ /* 0x002ee20000300800 */
[----:B--2---:R-:W-:-:S13]  /*d7b0*/  ISETP.GE.AND P1, PT, R69, c[0x0][0x178], PT ;  /* 0x00005e0045007a0c */ /* 0x004fda0003f26270 */
[----:B------:R-:W2:Y:S01]  /*d7c0*/  @!P1 LDG.E.U16 R66, [R82.64+0x1c0c] ;  /* 0x001c0c0452429981 */ /* 0x000ea2000c1e1500 */
[----:B------:R-:W-:Y:S02]  /*d7d0*/  PRMT R65, RZ, 0x7610, R65 ;  /* 0x00007610ff417816 */ /* 0x000fe40000000041 */
[----:B------:R-:W-:Y:S02]  /*d7e0*/  PRMT R64, RZ, 0x7610, R64 ;  /* 0x00007610ff407816 */ /* 0x000fe40000000040 */
[----:B---3--:R-:W-:-:S13]  /*d7f0*/  ISETP.GE.AND P1, PT, R67, c[0x0][0x178], PT ;  /* 0x00005e0043007a0c */ /* 0x008fda0003f26270 */
[----:B------:R-:W3:Y:S04]  /*d800*/  @!P1 LDG.E.U16 R65, [R82.64+0x1e04] ;  /* 0x001e040452419981 */ /* 0x000ee8000c1e1500 */
[----:B--2---:R1:W-:Y:S04]  /*d810*/  STL [R1+0x518], R66 ;  /* 0x0005184201007387 */ /* 0x0043e80000100800 */
[----:B-1----:R-:W2:Y:S01]  /*d820*/  LDL.LU R66, [R1+0xaac] ;  /* 0x000aac0001427983 */ /* 0x002ea20000300800 */
[----:B------:R0:W2:Y:S02]  /*d830*/  LDL R32, [R1+0x5b4] ;  /* 0x0005b40001207983 */ /* 0x0000a40000100800 */
[----:B----4-:R1:W-:Y:S02]  /*d840*/  @!P3 STL [R1+0x52c], R35 ;  /* 0x00052c230100b387 */ /* 0x0103e40000100800 */
[----:B-----5:R4:W-:Y:S01]  /*d850*/  @!P2 STL [R1+0x528], R36 ;  /* 0x000528240100a387 */ /* 0x0209e20000100800 */
[----:B------:R-:W-:Y:S01]  /*d860*/  @!P4 STL [R1+0x514], R34 ;  /* 0x000514220100c387 */ /* 0x000fe20000100800 */
[----:B-1----:R-:W-:-:S04]  /*d870*/  IADD3 R35, R134, 0xf03, RZ ;  /* 0x00000f0386237810 */ /* 0x002fc80007ffe0ff */
[----:B------:R-:W-:-:S13]  /*d880*/  ISETP.GE.AND P4, PT, R35, c[0x0][0x178], PT ;  /* 0x00005e0023007a0c */ /* 0x000fda0003f86270 */
[----:B------:R-:W5:Y:S01]  /*d890*/  @!P4 LDG.E.U16 R64, [R82.64+0x1e06] ;  /* 0x001e06045240c981 */ /* 0x000f62000c1e1500 */
[----:B----4-:R-:W-:-:S03]  /*d8a0*/  IADD3 R36, R134, 0xf05, RZ ;  /* 0x00000f0586247810 */ /* 0x010fc60007ffe0ff */
[----:B---3--:R1:W-:Y:S01]  /*d8b0*/  STL [R1+0x544], R65 ;  /* 0x0005444101007387 */ /* 0x0083e20000100800 */
[----:B------:R-:W-:-:S03]  /*d8c0*/  ISETP.GE.AND P2, PT, R36, c[0x0][0x178], PT ;  /* 0x00005e0024007a0c */ /* 0x000fc60003f46270 */
[----:B-1----:R-:W3:Y:S01]  /*d8d0*/  LDL.LU R65, [R1+0xaa8] ;  /* 0x000aa80001417983 */ /* 0x002ee20000300800 */
[----:B------:R0:W4:Y:S01]  /*d8e0*/  LDL R36, [R1+0x5c8] ;  /* 0x0005c80001247983 */ /* 0x0001220000100800 */
[----:B------:R-:W-:-:S08]  /*d8f0*/  PRMT R63, RZ, 0x7610, R63 ;  /* 0x00007610ff3f7816 */ /* 0x000fd0000000003f */
[----:B------:R-:W4:Y:S01]  /*d900*/  @!P2 LDG.E.U16 R63, [R82.64+0x1e0a] ;  /* 0x001e0a04523fa981 */ /* 0x000f22000c1e1500 */
[----:B--2---:R-:W-:-:S13]  /*d910*/  ISETP.GE.AND P3, PT, R66, c[0x0][0x178], PT ;  /* 0x00005e0042007a0c */ /* 0x004fda0003f66270 */
[----:B------:R-:W2:Y:S04]  /*d920*/  @!P3 LDG.E.U16 R37, [R82.64+0x1e08] ;  /* 0x001e08045225b981 */ /* 0x000ea8000c1e1500 */
[----:B-----5:R1:W-:Y:S04]  /*d930*/  STL [R1+0x540], R64 ;  /* 0x0005404001007387 */ /* 0x0203e80000100800 */
[----:B-1----:R-:W5:Y:S01]  /*d940*/  LDL.LU R64, [R1+0xaa4] ;  /* 0x000aa40001407983 */ /* 0x002f620000300800 */
[----:B------:R0:W5:Y:S01]  /*d950*/  LDL R34, [R1+0x5e4] ;  /* 0x0005e40001227983 */ /* 0x0001620000100800 */
[----:B---3--:R-:W-:-:S02]  /*d960*/  ISETP.GE.AND P1, PT, R65, c[0x0][0x178], PT ;  /* 0x00005e0041007a0c */ /* 0x008fc40003f26270 */
[C---:B------:R-:W-:Y:S02]  /*d970*/  IADD3 R35, R134.reuse, 0x1001, RZ ;  /* 0x0000100186237810 */ /* 0x040fe40007ffe0ff */
[----:B------:R-:W-:Y:S02]  /*d980*/  IADD3 R135, R134, 0xf07, RZ ;  /* 0x00000f0786877810 */ /* 0x000fe40007ffe0ff */
[----:B------:R-:W-:Y:S02]  /*d990*/  PRMT R62, RZ, 0x7610, R62 ;  /* 0x00007610ff3e7816 */ /* 0x000fe4000000003e */
[----:B------:R-:W-:Y:S02]  /*d9a0*/  ISETP.GE.AND P2, PT, R35, c[0x0][0x178], PT ;  /* 0x00005e0023007a0c */ /* 0x000fe40003f46270 */
[----:B------:R-:W-:-:S03]  /*d9b0*/  ISETP.GE.AND P4, PT, R135, c[0x0][0x178], PT ;  /* 0x00005e0087007a0c */ /* 0x000fc60003f86270 */
[----:B------:R-:W3:Y:S08]  /*d9c0*/  @!P1 LDG.E.U16 R62, [R82.64+0x1e0c] ;  /* 0x001e0c04523e9981 */ /* 0x000ef0000c1e1500 */
[----:B------:R-:W3:Y:S04]  /*d9d0*/  @!P2 LDG.E.U16 R33, [R82.64+0x2002] ;  /* 0x002002045221a981 */ /* 0x000ee8000c1e1500 */
[----:B------:R-:W3:Y:S04]  /*d9e0*/  @!P4 LDG.E.U16 R30, [R82.64+0x1e0e] ;  /* 0x001e0e04521ec981 */ /* 0x000ee8000c1e1500 */
[----:B--2---:R1:W-:Y:S04]  /*d9f0*/  @!P3 STL [R1+0x55c], R37 ;  /* 0x00055c250100b387 */ /* 0x0043e80000100800 */
[----:B-1----:R0:W2:Y:S01]  /*da00*/  LDL R37, [R1+0x5dc] ;  /* 0x0005dc0001257983 */ /* 0x0020a20000100800 */
[----:B----4-:R1:W-:Y:S03]  /*da10*/  STL [R1+0x558], R63 ;  /* 0x0005583f01007387 */ /* 0x0103e60000100800 */
[----:B-1----:R-:W4:Y:S01]  /*da20*/  LDL.LU R63, [R1+0xaa0] ;  /* 0x000aa000013f7983 */ /* 0x002f220000300800 */
[----:B-----5:R-:W-:-:S13]  /*da30*/  ISETP.GE.AND P3, PT, R64, c[0x0][0x178], PT ;  /* 0x00005e0040007a0c */ /* 0x020fda0003f66270 */
[----:B------:R-:W5:Y:S04]  /*da40*/  @!P3 LDG.E.U16 R31, [R82.64+0x2000] ;  /* 0x00200004521fb981 */ /* 0x000f68000c1e1500 */
[----:B---3--:R1:W-:Y:S04]  /*da50*/  STL [R1+0x570], R62 ;  /* 0x0005703e01007387 */ /* 0x0083e80000100800 */
[----:B-1----:R-:W3:Y:S01]  /*da60*/  LDL.LU R62, [R1+0xa9c] ;  /* 0x000a9c00013e7983 */ /* 0x002ee20000300800 */
[----:B------:R0:W2:Y:S01]  /*da70*/  LDL R35, [R1+0x610] ;  /* 0x0006100001237983 */ /* 0x0000a20000100800 */
[----:B------:R-:W-:-:S02]  /*da80*/  PRMT R61, RZ, 0x7610, R61 ;  /* 0x00007610ff3d7816 */ /* 0x000fc4000000003d */
[----:B------:R-:W-:Y:S02]  /*da90*/  PRMT R60, RZ, 0x7610, R60 ;  /* 0x00007610ff3c7816 */ /* 0x000fe4000000003c */
[----:B----4-:R-:W-:-:S13]  /*daa0*/  ISETP.GE.AND P1, PT, R63, c[0x0][0x178], PT ;  /* 0x00005e003f007a0c */ /* 0x010fda0003f26270 */
[----:B------:R-:W4:Y:S04]  /*dab0*/  @!P1 LDG.E.U16 R61, [R82.64+0x2004] ;  /* 0x00200404523d9981 */ /* 0x000f28000c1e1500 */
[----:B-----5:R1:W-:Y:S01]  /*dac0*/  @!P3 STL [R1+0x588], R31 ;  /* 0x0005881f0100b387 */ /* 0x0203e20000100800 */
[----:B------:R5:W-:Y:S02]  /*dad0*/  @!P2 STL [R1+0x584], R33 ;  /* 0x000584210100a387 */ /* 0x000be40000100800 */
[----:B------:R-:W-:Y:S01]  /*dae0*/  @!P4 STL [R1+0x56c], R30 ;  /* 0x00056c1e0100c387 */ /* 0x000fe20000100800 */
[----:B-1----:R-:W-:-:S04]  /*daf0*/  IADD3 R31, R134, 0x1003, RZ ;  /* 0x00001003861f7810 */ /* 0x002fc80007ffe0ff */
[----:B------:R-:W-:-:S13]  /*db00*/  ISETP.GE.AND P4, PT, R31, c[0x0][0x178], PT ;  /* 0x00005e001f007a0c */ /* 0x000fda0003f86270 */
[----:B------:R-:W2:Y:S01]  /*db10*/  @!P4 LDG.E.U16 R60, [R82.64+0x2006] ;  /* 0x00200604523cc981 */ /* 0x000ea2000c1e1500 */
[----:B---3--:R-:W-:Y:S02]  /*db20*/  ISETP.GE.AND P3, PT, R62, c[0x0][0x178], PT ;  /* 0x00005e003e007a0c */ /* 0x008fe40003f66270 */
[----:B-----5:R-:W-:-:S04]  /*db30*/  IADD3 R33, R134, 0x1005, RZ ;  /* 0x0000100586217810 */ /* 0x020fc80007ffe0ff */
[----:B------:R-:W-:-:S07]  /*db40*/  ISETP.GE.AND P2, PT, R33, c[0x0][0x178], PT ;  /* 0x00005e0021007a0c */ /* 0x000fce0003f46270 */
[----:B------:R-:W3:Y:S01]  /*db50*/  @!P3 LDG.E.U16 R32, [R82.64+0x2008] ;  /* 0x002008045220b981 */ /* 0x000ee2000c1e1500 */
[----:B------:R-:W-:-:S06]  /*db60*/  PRMT R59, RZ, 0x7610, R59 ;  /* 0x00007610ff3b7816 */ /* 0x000fcc000000003b */
[----:B------:R-:W5:Y:S04]  /*db70*/  @!P2 LDG.E.U16 R59, [R82.64+0x200a] ;  /* 0x00200a04523ba981 */ /* 0x000f68000c1e1500 */
[----:B----4-:R1:W-:Y:S04]  /*db80*/  STL [R1+0x5a0], R61 ;  /* 0x0005a03d01007387 */ /* 0x0103e80000100800 */
[----:B-1----:R-:W4:Y:S01]  /*db90*/  LDL.LU R61, [R1+0xa98] ;  /* 0x000a9800013d7983 */ /* 0x002f220000300800 */
[----:B------:R0:W4:Y:S02]  /*dba0*/  LDL R31, [R1+0x620] ;  /* 0x00062000011f7983 */ /* 0x0001240000100800 */
[----:B------:R0:W4:Y:S01]  /*dbb0*/  LDL R33, [R1+0x63c] ;  /* 0x00063c0001217983 */ /* 0x0001220000100800 */
[----:B--2---:R1:W-:Y:S04]  /*dbc0*/  STL [R1+0x598], R60 ;  /* 0x0005983c01007387 */ /* 0x0043e80000100800 */
[----:B-1----:R-:W2:Y:S01]  /*dbd0*/  LDL.LU R60, [R1+0xa94] ;  /* 0x000a9400013c7983 */ /* 0x002ea20000300800 */
[----:B------:R-:W-:-:S03]  /*dbe0*/  IADD3 R135, R134, 0x1007, RZ ;  /* 0x0000100786877810 */ /* 0x000fc60007ffe0ff */
[----:B---3--:R1:W-:Y:S01]  /*dbf0*/  @!P3 STL [R1+0x5b4], R32 ;  /* 0x0005b4200100b387 */ /* 0x0083e20000100800 */
[----:B------:R-:W-:Y:S02]  /*dc00*/  ISETP.GE.AND P4, PT, R135, c[0x0][0x178], PT ;  /* 0x00005e0087007a0c */ /* 0x000fe40003f86270 */
[----:B------:R-:W-:Y:S01]  /*dc10*/  PRMT R58, RZ, 0x7610, R58 ;  /* 0x00007610ff3a7816 */ /* 0x000fe2000000003a */
[----:B-1----:R0:W3:Y:S10]  /*dc20*/  LDL R32, [R1+0x638] ;  /* 0x0006380001207983 */ /* 0x0020f40000100800 */
[----:B------:R-:W3:Y:S01]  /*dc30*/  @!P4 LDG.E.U16 R36, [R82.64+0x200e] ;  /* 0x00200e045224c981 */ /* 0x000ee2000c1e1500 */
[----:B-----5:R1:W-:Y:S03]  /*dc40*/  STL [R1+0x5b0], R59 ;  /* 0x0005b03b01007387 */ /* 0x0203e60000100800 */
[----:B-1----:R-:W5:Y:S01]  /*dc50*/  LDL.LU R59, [R1+0xa90] ;  /* 0x000a9000013b7983 */ /* 0x002f620000300800 */
[----:B----4-:R-:W-:-:S13]  /*dc60*/  ISETP.GE.AND P1, PT, R61, c[0x0][0x178], PT ;  /* 0x00005e003d007a0c */ /* 0x010fda0003f26270 */
[----:B------:R-:W4:Y:S01]  /*dc70*/  @!P1 LDG.E.U16 R58, [R82.64+0x200c] ;  /* 0x00200c04523a9981 */ /* 0x000f22000c1e1500 */
[----:B--2---:R-:W-:-:S13]  /*dc80*/  ISETP.GE.AND P3, PT, R60, c[0x0][0x178], PT ;  /* 0x00005e003c007a0c */ /* 0x004fda0003f66270 */
[----:B------:R-:W2:Y:S01]  /*dc90*/  @!P3 LDG.E.U16 R34, [R82.64+0x2200] ;  /* 0x002200045222b981 */ /* 0x000ea2000c1e1500 */
[----:B------:R-:W-:-:S04]  /*dca0*/  IADD3 R30, R134, 0x1101, RZ ;  /* 0x00001101861e7810 */ /* 0x000fc80007ffe0ff */
[----:B------:R-:W-:Y:S02]  /*dcb0*/  ISETP.GE.AND P2, PT, R30, c[0x0][0x178], PT ;  /* 0x00005e001e007a0c */ /* 0x000fe40003f46270 */
[----:B------:R-:W-:-:S11]  /*dcc0*/  PRMT R56, RZ, 0x7610, R56 ;  /* 0x00007610ff387816 */ /* 0x000fd60000000038 */
[----:B------:R-:W2:Y:S01]  /*dcd0*/  @!P2 LDG.E.U16 R37, [R82.64+0x2202] ;  /* 0x002202045225a981 */ /* 0x000ea2000c1e1500 */
[----:B-----5:R-:W-:Y:S02]  /*dce0*/  ISETP.GE.AND P1, PT, R59, c[0x0][0x178], PT ;  /* 0x00005e003b007a0c */ /* 0x020fe40003f26270 */
[----:B------:R-:W-:-:S11]  /*dcf0*/  PRMT R57, RZ, 0x7610, R57 ;  /* 0x00007610ff397816 */ /* 0x000fd60000000039 */
[----:B------:R-:W5:Y:S04]  /*dd00*/  @!P1 LDG.E.U16 R56, [R82.64+0x2204] ;  /* 0x0022040452389981 */ /* 0x000f68000c1e1500 */
[----:B----4-:R1:W-:Y:S04]  /*dd10*/  STL [R1+0x5cc], R58 ;  /* 0x0005cc3a01007387 */ /* 0x0103e80000100800 */
[----:B-1----:R-:W4:Y:S01]  /*dd20*/  LDL.LU R58, [R1+0xa8c] ;  /* 0x000a8c00013a7983 */ /* 0x002f220000300800 */
[----:B---3--:R1:W-:Y:S03]  /*dd30*/  @!P4 STL [R1+0x5c8], R36 ;  /* 0x0005c8240100c387 */ /* 0x0083e60000100800 */
[----:B-1----:R0:W3:Y:S04]  /*dd40*/  LDL R36, [R1+0x668] ;  /* 0x0006680001247983 */ /* 0x0020e80000100800 */
[----:B--2---:R1:W-:Y:S02]  /*dd50*/  @!P3 STL [R1+0x5e4], R34 ;  /* 0x0005e4220100b387 */ /* 0x0043e40000100800 */
[----:B-1----:R-:W-:-:S04]  /*dd60*/  IADD3 R34, R134, 0x1103, RZ ;  /* 0x0000110386227810 */ /* 0x002fc80007ffe0ff */
[----:B------:R-:W-:-:S13]  /*dd70*/  ISETP.GE.AND P4, PT, R34, c[0x0][0x178], PT ;  /* 0x00005e0022007a0c */ /* 0x000fda0003f86270 */
[----:B------:R-:W2:Y:S04]  /*dd80*/  @!P4 LDG.E.U16 R57, [R82.64+0x2206] ;  /* 0x002206045239c981 */ /* 0x000ea8000c1e1500 */
[----:B------:R1:W-:Y:S02]  /*dd90*/  @!P2 STL [R1+0x5dc], R37 ;  /* 0x0005dc250100a387 */ /* 0x0003e40000100800 */
[----:B-1----:R-:W-:-:S04]  /*dda0*/  IADD3 R37, R134, 0x1105, RZ ;  /* 0x0000110586257810 */ /* 0x002fc80007ffe0ff */
[----:B------:R-:W-:Y:S02]  /*ddb0*/  ISETP.GE.AND P2, PT, R37, c[0x0][0x178], PT ;  /* 0x00005e0025007a0c */ /* 0x000fe40003f46270 */
[----:B------:R-:W-:Y:S01]  /*ddc0*/  PRMT R55, RZ, 0x7610, R55 ;  /* 0x00007610ff377816 */ /* 0x000fe20000000037 */
[----:B-----5:R1:W-:Y:S04]  /*ddd0*/  STL [R1+0x5f8], R56 ;  /* 0x0005f83801007387 */ /* 0x0203e80000100800 */
[----:B-1----:R-:W5:Y:S06]  /*dde0*/  LDL.LU R56, [R1+0xa88] ;  /* 0x000a880001387983 */ /* 0x002f6c0000300800 */
[----:B------:R-:W3:Y:S01]  /*ddf0*/  @!P2 LDG.E.U16 R55, [R82.64+0x220a] ;  /* 0x00220a045237a981 */ /* 0x000ee2000c1e1500 */
[----:B----4-:R-:W-:-:S13]  /*de00*/  ISETP.GE.AND P3, PT, R58, c[0x0][0x178], PT ;  /* 0x00005e003a007a0c */ /* 0x010fda0003f66270 */
[----:B------:R-:W4:Y:S04]  /*de10*/  @!P3 LDG.E.U16 R35, [R82.64+0x2208] ;  /* 0x002208045223b981 */ /* 0x000f28000c1e1500 */
[----:B--2---:R1:W-:Y:S04]  /*de20*/  STL [R1+0x5f4], R57 ;  /* 0x0005f43901007387 */ /* 0x0043e80000100800 */
[----:B-1----:R-:W2:Y:S01]  /*de30*/  LDL.LU R57, [R1+0xa84] ;  /* 0x000a840001397983 */ /* 0x002ea20000300800 */
[----:B------:R0:W2:Y:S02]  /*de40*/  LDL R37, [R1+0x67c] ;  /* 0x00067c0001257983 */ /* 0x0000a40000100800 */
[----:B------:R0:W2:Y:S01]  /*de50*/  LDL R34, [R1+0x674] ;  /* 0x0006740001227983 */ /* 0x0000a20000100800 */
[----:B------:R-:W-:-:S02]  /*de60*/  IADD3 R135, R134, 0x1107, RZ ;  /* 0x0000110786877810 */ /* 0x000fc40007ffe0ff */
[----:B------:R-:W-:Y:S02]  /*de70*/  PRMT R54, RZ, 0x7610, R54 ;  /* 0x00007610ff367816 */ /* 0x000fe40000000036 */
[----:B------:R-:W-:Y:S01]  /*de80*/  ISETP.GE.AND P4, PT, R135, c[0x0][0x178], PT ;  /* 0x00005e0087007a0c */ /* 0x000fe20003f86270 */
[----:B---3--:R1:W-:-:S12]  /*de90*/  STL [R1+0x60c], R55 ;  /* 0x00060c3701007387 */ /* 0x0083d80000100800 */
[----:B------:R-:W3:Y:S04]  /*dea0*/  @!P4 LDG.E.U16 R31, [R82.64+0x220e] ;  /* 0x00220e04521fc981 */ /* 0x000ee8000c1e1500 */
[----:B-1----:R-:W3:Y:S04]  /*deb0*/  LDL.LU R55, [R1+0xa80] ;  /* 0x000a800001377983 */ /* 0x002ee80000300800 */
[----:B----4-:R1:W-:Y:S01]  /*dec0*/  @!P3 STL [R1+0x610], R35 ;  /* 0x000610230100b387 */ /* 0x0103e20000100800 */
[----:B-----5:R-:W-:Y:S02]  /*ded0*/  ISETP.GE.AND P3, PT, R56, c[0x0][0x178], PT ;  /* 0x00005e0038007a0c */ /* 0x020fe40003f66270 */
[----:B------:R-:W-:Y:S01]  /*dee0*/  IADD3 R30, R134, 0x1201, RZ ;  /* 0x00001201861e7810 */ /* 0x000fe20007ffe0ff */
[----:B-1----:R0:W4:Y:S10]  /*def0*/  LDL R35, [R1+0x660] ;  /* 0x0006600001237983 */ /* 0x0021340000100800 */
[----:B------:R-:W5:Y:S01]  /*df00*/  @!P3 LDG.E.U16 R33, [R82.64+0x2400] ;  /* 0x002400045221b981 */ /* 0x000f62000c1e1500 */
[----:B--2---:R-:W-:-:S13]  /*df10*/  ISETP.GE.AND P1, PT, R57, c[0x0][0x178], PT ;  /* 0x00005e0039007a0c */ /* 0x004fda0003f26270 */
[----:B------:R-:W2:Y:S01]  /*df20*/  @!P1 LDG.E.U16 R54, [R82.64+0x220c] ;  /* 0x00220c0452369981 */ /* 0x000ea2000c1e1500 */
[----:B------:R-:W-:Y:S02]  /*df30*/  ISETP.GE.AND P2, PT, R30, c[0x0][0x178], PT ;  /* 0x00005e001e007a0c */ /* 0x000fe40003f46270 */
[----:B------:R-:W-:Y:S02]  /*df40*/  PRMT R52, RZ, 0x7610, R52 ;  /* 0x00007610ff347816 */ /* 0x000fe40000000034 */
[----:B------:R-:W-:-:S09]  /*df50*/  PRMT R53, RZ, 0x7610, R53 ;  /* 0x00007610ff357816 */ /* 0x000fd20000000035 */
[----:B------:R-:W4:Y:S01]  /*df60*/  @!P2 LDG.E.U16 R32, [R82.64+0x2402] ;  /* 0x002402045220a981 */ /* 0x000f22000c1e1500 */
[----:B---3--:R-:W-:-:S13]  /*df70*/  ISETP.GE.AND P1, PT, R55, c[0x0][0x178], PT ;  /* 0x00005e0037007a0c */ /* 0x008fda0003f26270 */
[----:B------:R-:W3:Y:S04]  /*df80*/  @!P1 LDG.E.U16 R52, [R82.64+0x2404] ;  /* 0x0024040452349981 */ /* 0x000ee8000c1e1500 */
[----:B--2---:R1:W-:Y:S04]  /*df90*/  STL [R1+0x624], R54 ;  /* 0x0006243601007387 */ /* 0x0043e80000100800 */
[----:B-1----:R-:W2:Y:S01]  /*dfa0*/  LDL.LU R54, [R1+0xa7c] ;  /* 0x000a7c0001367983 */ /* 0x002ea20000300800 */
[----:B-----5:R1:W-:Y:S03]  /*dfb0*/  @!P3 STL [R1+0x63c], R33 ;  /* 0x00063c210100b387 */ /* 0x0203e60000100800 */
[----:B-1----:R0:W5:Y:S01]  /*dfc0*/  LDL R33, [R1+0x61c] ;  /* 0x00061c0001217983 */ /* 0x0021620000100800 */
[----:B------:R1:W-:Y:S02]  /*dfd0*/  @!P4 STL [R1+0x620], R31 ;  /* 0x0006201f0100c387 */ /* 0x0003e40000100800 */
[----:B-1----:R-:W-:-:S04]  /*dfe0*/  IADD3 R31, R134, 0x1203, RZ ;  /* 0x00001203861f7810 */ /* 0x002fc80007ffe0ff */
[----:B------:R-:W-:-:S13]  /*dff0*/  ISETP.GE.AND P4, PT, R31, c[0x0][0x178], PT ;  /* 0x00005e001f007a0c */ /* 0x000fda0003f86270 */
[----:B------:R-:W2:Y:S04]  /*e000*/  @!P4 LDG.E.U16 R53, [R82.64+0x2406] ;  /* 0x002406045235c981 */ /* 0x000ea8000c1e1500 */
[----:B----4-:R-:W-:Y:S01]  /*e010*/  @!P2 STL [R1+0x638], R32 ;  /* 0x000638200100a387 */ /* 0x010fe20000100800 */
[----:B---3--:R1:W-:Y:S03]  /*e020*/  STL [R1+0x654], R52 ;  /* 0x0006543401007387 */ /* 0x0083e60000100800 */
[----:B-1----:R-:W3:Y:S01]  /*e030*/  LDL.LU R52, [R1+0xa78] ;  /* 0x000a780001347983 */ /* 0x002ee20000300800 */
[----:B------:R-:W-:-:S03]  /*e040*/  IADD3 R32, R134, 0x1205, RZ ;  /* 0x0000120586207810 */ /* 0x000fc60007ffe0ff */
[----:B--2---:R1:W-:Y:S04]  /*e050*/  STL [R1+0x650], R53 ;  /* 0x0006503501007387 */ /* 0x0043e80000100800 */
[----:B-1----:R-:W2:Y:S01]  /*e060*/  LDL.LU R53, [R1+0xa74] ;  /* 0x000a740001357983 */ /* 0x002ea20000300800 */
[----:B------:R-:W-:Y:S02]  /*e070*/  ISETP.GE.AND P2, PT, R32, c[0x0][0x178], PT ;  /* 0x00005e0020007a0c */ /* 0x000fe40003f46270 */
[----:B------:R-:W-:Y:S02]  /*e080*/  ISETP.GE.AND P3, PT, R54, c[0x0][0x178], PT ;  /* 0x00005e0036007a0c */ /* 0x000fe40003f66270 */
[----:B------:R-:W-:Y:S02]  /*e090*/  PRMT R50, RZ, 0x7610, R50 ;  /* 0x00007610ff327816 */ /* 0x000fe40000000032 */
[----:B------:R-:W-:-:S02]  /*e0a0*/  PRMT R51, RZ, 0x7610, R51 ;  /* 0x00007610ff337816 */ /* 0x000fc40000000033 */
[----:B------:R-:W-:Y:S01]  /*e0b0*/  IADD3 R135, R134, 0x1207, RZ ;  /* 0x0000120786877810 */ /* 0x000fe20007ffe0ff */
[----:B------:R0:W4:Y:S04]  /*e0c0*/  LDL R30, [R1+0x5d8] ;  /* 0x0005d800011e7983 */ /* 0x0001280000100800 */
[----:B------:R0:W3:Y:S04]  /*e0d0*/  LDL R31, [R1+0x5c0] ;  /* 0x0005c000011f7983 */ /* 0x0000e80000100800 */
[----:B------:R0:W3:Y:S04]  /*e0e0*/  LDL R32, [R1+0x5ac] ;  /* 0x0005ac0001207983 */ /* 0x0000e80000100800 */
[----:B------:R-:W3:Y:S04]  /*e0f0*/  @!P2 LDG.E.U16 R50, [R82.64+0x240a] ;  /* 0x00240a045232a981 */ /* 0x000ee8000c1e1500 */
[----:B------:R-:W4:Y:S01]  /*e100*/  @!P3 LDG.E.U16 R36, [R82.64+0x2408] ;  /* 0x002408045224b981 */ /* 0x000f22000c1e1500 */
[----:B--2---:R-:W-:-:S13]  /*e110*/  ISETP.GE.AND P1, PT, R53, c[0x0][0x178], PT ;  /* 0x00005e0035007a0c */ /* 0x004fda0003f26270 */
[----:B------:R-:W2:Y:S04]  /*e120*/  @!P1 LDG.E.U16 R51, [R82.64+0x240c] ;  /* 0x00240c0452339981 */ /* 0x000ea8000c1e1500 */
[----:B---3--:R1:W-:Y:S01]  /*e130*/  STL [R1+0x664], R50 ;  /* 0x0006643201007387 */ /* 0x0083e20000100800 */
[----:B------:R-:W-:-:S03]  /*e140*/  ISETP.GE.AND P4, PT, R135, c[0x0][0x178], PT ;  /* 0x00005e0087007a0c */ /* 0x000fc60003f86270 */
[----:B-1----:R-:W3:Y:S01]  /*e150*/  LDL.LU R50, [R1+0xa70] ;  /* 0x000a700001327983 */ /* 0x002ee20000300800 */
[----:B----4-:R1:W-:Y:S01]  /*e160*/  @!P3 STL [R1+0x668], R36 ;  /* 0x000668240100b387 */ /* 0x0103e20000100800 */
[----:B------:R-:W-:-:S08]  /*e170*/  ISETP.GE.AND P3, PT, R52, c[0x0][0x178], PT ;  /* 0x00005e0034007a0c */ /* 0x000fd00003f66270 */
[----:B------:R-:W4:Y:S01]  /*e180*/  @!P4 LDG.E.U16 R37, [R82.64+0x240e] ;  /* 0x00240e045225c981 */ /* 0x000f22000c1e1500 */
[----:B-1----:R-:W-:-:S04]  /*e190*/  IADD3 R36, R134, 0x1301, RZ ;  /* 0x0000130186247810 */ /* 0x002fc80007ffe0ff */
[----:B------:R-:W3:Y:S01]  /*e1a0*/  @!P3 LDG.E.U16 R34, [R82.64+0x2600] ;  /* 0x002600045222b981 */ /* 0x000ee2000c1e1500 */
[----:B------:R-:W-:-:S13]  /*e1b0*/  ISETP.GE.AND P2, PT, R36, c[0x0][0x178], PT ;  /* 0x00005e0024007a0c */ /* 0x000fda0003f46270 */
[----:B------:R-:W5:Y:S04]  /*e1c0*/  @!P2 LDG.E.U16 R35, [R82.64+0x2602] ;  /* 0x002602045223a981 */ /* 0x000f68000c1e1500 */
[----:B--2---:R1:W-:Y:S04]  /*e1d0*/  STL [R1+0x680], R51 ;  /* 0x0006803301007387 */ /* 0x0043e80000100800 */
[----:B-1----:R-:W2:Y:S01]  /*e1e0*/  LDL.LU R51, [R1+0xa6c] ;  /* 0x000a6c0001337983 */ /* 0x002ea20000300800 */
[----:B------:R0:W2:Y:S03]  /*e1f0*/  LDL R36, [R1+0x568] ;  /* 0x0005680001247983 */ /* 0x0000a60000100800 */
[----:B----4-:R1:W-:Y:S04]  /*e200*/  @!P4 STL [R1+0x67c], R37 ;  /* 0x00067c250100c387 */ /* 0x0103e80000100800 */
[----:B-1----:R0:W4:Y:S01]  /*e210*/  LDL R37, [R1+0x550] ;  /* 0x0005500001257983 */ /* 0x0021220000100800 */
[----:B---3--:R1:W-:Y:S01]  /*e220*/  @!P3 STL [R1+0x674], R34 ;  /* 0x000674220100b387 */ /* 0x0083e20000100800 */
[----:B------:R-:W-:-:S02]  /*e230*/  PRMT R49, RZ, 0x7610, R49 ;  /* 0x00007610ff317816 */ /* 0x000fc40000000031 */
[----:B-1----:R-:W-:-:S04]  /*e240*/  IADD3 R34, R134, 0x1303, RZ ;  /* 0x0000130386227810 */ /* 0x002fc80007ffe0ff */
[----:B------:R-:W-:Y:S02]  /*e250*/  ISETP.GE.AND P4, PT, R34, c[0x0][0x178], PT ;  /* 0x00005e0022007a0c */ /* 0x000fe40003f86270 */
[----:B------:R-:W-:Y:S01]  /*e260*/  PRMT R48, RZ, 0x7610, R48 ;  /* 0x00007610ff307816 */ /* 0x000fe20000000030 */
[----:B-----5:R1:W-:Y:S02]  /*e270*/  @!P2 STL [R1+0x660], R35 ;  /* 0x000660230100a387 */ /* 0x0203e40000100800 */
[----:B-1----:R-:W-:-:S08]  /*e280*/  IADD3 R35, R134, 0x1305, RZ ;  /* 0x0000130586237810 */ /* 0x002fd00007ffe0ff */
[----:B------:R-:W3:Y:S01]  /*e290*/  @!P4 LDG.E.U16 R48, [R82.64+0x2606] ;  /* 0x002606045230c981 */ /* 0x000ee2000c1e1500 */
[----:B------:R-:W-:Y:S02]  /*e2a0*/  ISETP.GE.AND P2, PT, R35, c[0x0][0x178], PT ;  /* 0x00005e0023007a0c */ /* 0x000fe40003f46270 */
[----:B------:R-:W-:-:S11]  /*e2b0*/  PRMT R47, RZ, 0x7610, R47 ;  /* 0x00007610ff2f7816 */ /* 0x000fd6000000002f */
[----:B------:R-:W5:Y:S01]  /*e2c0*/  @!P2 LDG.E.U16 R47, [R82.64+0x260a] ;  /* 0x00260a04522fa981 */ /* 0x000f62000c1e1500 */
[----:B--2---:R-:W-:-:S13]  /*e2d0*/  ISETP.GE.AND P1, PT, R51, c[0x0][0x178], PT ;  /* 0x00005e0033007a0c */ /* 0x004fda0003f26270 */
[----:B------:R-:W2:Y:S01]  /*e2e0*/  @!P1 LDG.E.U16 R49, [R82.64+0x2604] ;  /* 0x0026040452319981 */ /* 0x000ea2000c1e1500 */
[----:B------:R-:W-:-:S13]  /*e2f0*/  ISETP.GE.AND P3, PT, R50, c[0x0][0x178], PT ;  /* 0x00005e0032007a0c */ /* 0x000fda0003f66270 */
[----:B------:R-:W4:Y:S04]  /*e300*/  @!P3 LDG.E.U16 R33, [R82.64+0x2608] ;  /* 0x002608045221b981 */ /* 0x000f28000c1e1500 */
[----:B--2---:R1:W-:Y:S04]  /*e310*/  STL [R1+0x648], R49 ;  /* 0x0006483101007387 */ /* 0x0043e80000100800 */
[----:B-1----:R-:W2:Y:S01]  /*e320*/  LDL.LU R49, [R1+0xa68] ;  /* 0x000a680001317983 */ /* 0x002ea20000300800 */
[----:B---3--:R1:W-:Y:S03]  /*e330*/  STL [R1+0x634], R48 ;  /* 0x0006343001007387 */ /* 0x0083e60000100800 */
[----:B-1----:R-:W3:Y:S01]  /*e340*/  LDL.LU R48, [R1+0xa64] ;  /* 0x000a640001307983 */ /* 0x002ee20000300800 */
[----:B------:R0:W3:Y:S02]  /*e350*/  LDL R34, [R1+0x50c] ;  /* 0x00050c0001227983 */ /* 0x0000e40000100800 */
[----:B------:R0:W3:Y:S02]  /*e360*/  LDL R35, [R1+0x4f8] ;  /* 0x0004f80001237983 */ /* 0x0000e40000100800 */
[----:B-----5:R1:W-:Y:S02]  /*e370*/  STL [R1+0x604], R47 ;  /* 0x0006042f01007387 */ /* 0x0203e40000100800 */
[----:B-1----:R-:W5:Y:S01]  /*e380*/  LDL.LU R47, [R1+0xa60] ;  /* 0x000a6000012f7983 */ /* 0x002f620000300800 */
[----:B----4-:R1:W-:Y:S01]  /*e390*/  @!P3 STL [R1+0x61c], R33 ;  /* 0x00061c210100b387 */ /* 0x0103e20000100800 */
[----:B------:R-:W-:-:S02]  /*e3a0*/  IADD3 R135, R134, 0x1307, RZ ;  /* 0x0000130786877810 */ /* 0x000fc40007ffe0ff */
[----:B------:R-:W-:Y:S02]  /*e3b0*/  PRMT R46, RZ, 0x7610, R46 ;  /* 0x00007610ff2e7816 */ /* 0x000fe4000000002e */
[----:B------:R-:W-:Y:S02]  /*e3c0*/  ISETP.GE.AND P4, PT, R135, c[0x0][0x178], PT ;  /* 0x00005e0087007a0c */ /* 0x000fe40003f86270 */
[----:B-1----:R-:W-:-:S04]  /*e3d0*/  IADD3 R33, R134, 0x1401, RZ ;  /* 0x0000140186217810 */ /* 0x002fc80007ffe0ff */
[----:B------:R-:W-:-:S07]  /*e3e0*/  ISETP.GE.AND P2, PT, R33, c[0x0][0x178], PT ;  /* 0x00005e0021007a0c */ /* 0x000fce0003f46270 */
[----:B------:R-:W4:Y:S01]  /*e3f0*/  @!P4 LDG.E.U16 R30, [R82.64+0x260e] ;  /* 0x00260e04521ec981 */ /* 0x000f22000c1e1500 */
[----:B------:R-:W-:-:S05]  /*e400*/  PRMT R45, RZ, 0x7610, R45 ;  /* 0x00007610ff2d7816 */ /* 0x000fca000000002d */
[----:B------:R-:W4:Y:S01]  /*e410*/  @!P2 LDG.E.U16 R32, [R82.64+0x2802] ;  /* 0x002802045220a981 */ /* 0x000f22000c1e1500 */
[----:B--2---:R-:W-:Y:S02]  /*e420*/  ISETP.GE.AND P1, PT, R49, c[0x0][0x178], PT ;  /* 0x00005e0031007a0c */ /* 0x004fe40003f26270 */
[----:B---3--:R-:W-:-:S11]  /*e430*/  ISETP.GE.AND P3, PT, R48, c[0x0][0x178], PT ;  /* 0x00005e0030007a0c */ /* 0x008fd60003f66270 */
[----:B------:R-:W2:Y:S04]  /*e440*/  @!P1 LDG.E.U16 R46, [R82.64+0x260c] ;  /* 0x00260c04522e9981 */ /* 0x000ea8000c1e1500 */
[----:B------:R-:W3:Y:S01]  /*e450*/  @!P3 LDG.E.U16 R31, [R82.64+0x2800] ;  /* 0x00280004521fb981 */ /* 0x000ee2000c1e1500 */
[----:B-----5:R-:W-:-:S13]  /*e460*/  ISETP.GE.AND P1, PT, R47, c[0x0][0x178], PT ;  /* 0x00005e002f007a0c */ /* 0x020fda0003f26270 */
[----:B------:R-:W5:Y:S01]  /*e470*/  @!P1 LDG.E.U16 R45, [R82.64+0x2804] ;  /* 0x00280404522d9981 */ /* 0x000f62000c1e1500 */
[----:B------:R-:W-:-:S03]  /*e480*/  PRMT R44, RZ, 0x7610, R44 ;  /* 0x00007610ff2c7816 */ /* 0x000fc6000000002c */
[----:B--2---:R1:W-:Y:S04]  /*e490*/  STL [R1+0x5f0], R46 ;  /* 0x0005f02e01007387 */ /* 0x0043e80000100800 */
[----:B-1----:R-:W2:Y:S01]  /*e4a0*/  LDL.LU R46, [R1+0xa5c] ;  /* 0x000a5c00012e7983 */ /* 0x002ea20000300800 */
[----:B------:R0:W2:Y:S02]  /*e4b0*/  LDL R33, [R1+0x4cc] ;  /* 0x0004cc0001217983 */ /* 0x0000a40000100800 */
[----:B---3--:R1:W-:Y:S02]  /*e4c0*/  @!P3 STL [R1+0x5c0], R31 ;  /* 0x0005c01f0100b387 */ /* 0x0083e40000100800 */
[----:B----4-:R-:W-:Y:S01]  /*e4d0*/  @!P2 STL [R1+0x5ac], R32 ;  /* 0x0005ac200100a387 */ /* 0x010fe20000100800 */
[----:B------:R-:W-:Y:S01]  /*e4e0*/  @!P4 STL [R1+0x5d8], R30 ;  /* 0x0005d81e0100c387 */ /* 0x000fe20000100800 */
[----:B-1----:R-:W-:-:S04]  /*e4f0*/  IADD3 R31, R134, 0x1403, RZ ;  /* 0x00001403861f7810 */ /* 0x002fc80007ffe0ff */
[----:B------:R-:W-:Y:S01]  /*e500*/  ISETP.GE.AND P4, PT, R31, c[0x0][0x178], PT ;  /* 0x00005e001f007a0c */ /* 0x000fe20003f86270 */
[----:B-----5:R1:W-:Y:S04]  /*e510*/  STL [R1+0x594], R45 ;  /* 0x0005942d01007387 */ /* 0x0203e80000100800 */
[----:B-1----:R-:W3:Y:S08]  /*e520*/  LDL.LU R45, [R1+0xa58] ;  /* 0x000a5800012d7983 */ /* 0x002ef00000300800 */
[----:B------:R-:W4:Y:S01]  /*e530*/  @!P4 LDG.E.U16 R44, [R82.64+0x2806] ;  /* 0x00280604522cc981 */ /* 0x000f22000c1e1500 */
[----:B------:R-:W-:-:S04]  /*e540*/  IADD3 R32, R134, 0x1405, RZ ;  /* 0x0000140586207810 */ /* 0x000fc80007ffe0ff */
[----:B------:R-:W-:Y:S01]  /*e550*/  ISETP.GE.AND P2, PT, R32, c[0x0][0x178], PT ;  /* 0x00005e0020007a0c */ /* 0x000fe20003f46270 */
[----:B------:R-:W-:-:S04]  /*e560*/  IADD3 R32, R134, 0x1407, RZ ;  /* 0x0000140786207810 */ /* 0x000fc80007ffe0ff */
[----:B------:R-:W-:-:S08]  /*e570*/  ISETP.GE.AND P4, PT, R32, c[0x0][0x178], PT ;  /* 0x00005e0020007a0c */ /* 0x000fd00003f86270 */
[----:B------:R-:W5:Y:S01]  /*e580*/  @!P2 LDG.E.U16 R37, [R82.64+0x280a] ;  /* 0x00280a045225a981 */ /* 0x000f62000c1e1500 */
[----:B------:R-:W-:Y:S02]  /*e590*/  PRMT R43, RZ, 0x7610, R43 ;  /* 0x00007610ff2b7816 */ /* 0x000fe4000000002b */
[----:B------:R-:W-:-:S06]  /*e5a0*/  PRMT R42, RZ, 0x7610, R42 ;  /* 0x00007610ff2a7816 */ /* 0x000fcc000000002a */
[----:B------:R-:W5:Y:S01]  /*e5b0*/  @!P4 LDG.E.U16 R42, [R82.64+0x280e] ;  /* 0x00280e04522ac981 */ /* 0x000f62000c1e1500 */
[----:B--2---:R-:W-:-:S13]  /*e5c0*/  ISETP.GE.AND P3, PT, R46, c[0x0][0x178], PT ;  /* 0x00005e002e007a0c */ /* 0x004fda0003f66270 */
[----:B------:R-:W2:Y:S01]  /*e5d0*/  @!P3 LDG.E.U16 R36, [R82.64+0x2808] ;  /* 0x002808045224b981 */ /* 0x000ea2000c1e1500 */
[----:B---3--:R-:W-:-:S03]  /*e5e0*/  ISETP.GE.AND P1, PT, R45, c[0x0][0x178], PT ;  /* 0x00005e002d007a0c */ /* 0x008fc60003f26270 */
[----:B----4-:R1:W-:Y:S04]  /*e5f0*/  STL [R1+0x580], R44 ;  /* 0x0005802c01007387 */ /* 0x0103e80000100800 */
[----:B-1----:R-:W3:Y:S06]  /*e600*/  LDL.LU R44, [R1+0xa54] ;  /* 0x000a5400012c7983 */ /* 0x002eec0000300800 */
[----:B------:R-:W4:Y:S01]  /*e610*/  @!P1 LDG.E.U16 R43, [R82.64+0x280c] ;  /* 0x00280c04522b9981 */ /* 0x000f22000c1e1500 */
[----:B------:R0:W4:Y:S02]  /*e620*/  LDL R135, [R1+0x488] ;  /* 0x0004880001877983 */ /* 0x0001240000100800 */
[----:B------:R0:W4:Y:S01]  /*e630*/  LDL R31, [R1+0x458] ;  /* 0x00045800011f7983 */ /* 0x0001220000100800 */
[----:B--2---:R1:W-:Y:S04]  /*e640*/  @!P3 STL [R1+0x568], R36 ;  /* 0x000568240100b387 */ /* 0x0043e80000100800 */
[----:B-1----:R0:W2:Y:S01]  /*e650*/  LDL R36, [R1+0x444] ;  /* 0x0004440001247983 */ /* 0x0020a20000100800 */
[----:B-----5:R1:W-:Y:S02]  /*e660*/  @!P2 STL [R1+0x550], R37 ;  /* 0x000550250100a387 */ /* 0x0203e40000100800 */
[----:B-1----:R-:W-:-:S04]  /*e670*/  IADD3 R37, R134, 0x1501, RZ ;  /* 0x0000150186257810 */ /* 0x002fc80007ffe0ff */
[----:B------:R-:W-:Y:S02]  /*e680*/  ISETP.GE.AND P2, PT, R37, c[0x0][0x178], PT ;  /* 0x00005e0025007a0c */ /* 0x000fe40003f46270 */
[----:B---3--:R-:W-:Y:S01]  /*e690*/  ISETP.GE.AND P3, PT, R44, c[0x0][0x178], PT ;  /* 0x00005e002c007a0c */ /* 0x008fe20003f66270 */
[----:B----4-:R1:W-:Y:S04]  /*e6a0*/  STL [R1+0x53c], R43 ;  /* 0x00053c2b01007387 */ /* 0x0103e80000100800 */
[----:B-1----:R-:W3:Y:S01]  /*e6b0*/  LDL.LU R43, [R1+0xa50] ;  /* 0x000a5000012b7983 */ /* 0x002ee20000300800 */
[----:B------:R0:W4:Y:S05]  /*e6c0*/  LDL R37, [R1+0x42c] ;  /* 0x00042c0001257983 */ /* 0x00012a0000100800 */
[----:B------:R-:W5:Y:S01]  /*e6d0*/  @!P2 LDG.E.U16 R35, [R82.64+0x2a02] ;  /* 0x002a02045223a981 */ /* 0x000f62000c1e1500 */
[----:B------:R1:W-:Y:S03]  /*e6e0*/  STL [R1+0x524], R42 ;  /* 0x0005242a01007387 */ /* 0x0003e60000100800 */
[----:B------:R-:W2:Y:S04]  /*e6f0*/  @!P3 LDG.E.U16 R34, [R82.64+0x2a00] ;  /* 0x002a00045222b981 */ /* 0x000ea8000c1e1500 */
[----:B-1----:R-:W4:Y:S01]  /*e700*/  LDL.LU R42, [R1+0xa4c] ;  /* 0x000a4c00012a7983 */ /* 0x002f220000300800 */
[----:B------:R-:W-:-:S02]  /*e710*/  IADD3 R32, R134, 0x1505, RZ ;  /* 0x0000150586207810 */ /* 0x000fc40007ffe0ff */
[----:B------:R-:W-:Y:S02]  /*e720*/  PRMT R41, RZ, 0x7610, R41 ;  /* 0x00007610ff297816 */ /* 0x000fe40000000029 */
[----:B------:R-:W-:Y:S02]  /*e730*/  PRMT R39, RZ, 0x7610, R39 ;  /* 0x00007610ff277816 */ /* 0x000fe40000000027 */
[----:B------:R-:W-:Y:S02]  /*e740*/  PRMT R40, RZ, 0x7610, R40 ;  /* 0x00007610ff287816 */ /* 0x000fe40000000028 */
[----:B---3--:R-:W-:Y:S01]  /*e750*/  ISETP.GE.AND P1, PT, R43, c[0x0][0x178], PT ;  /* 0x00005e002b007a0c */ /* 0x008fe20003f26270 */
[----:B-----5:R1:W-:Y:S01]  /*e760*/  @!P2 STL [R1+0x4f8], R35 ;  /* 0x0004f8230100a387 */ /* 0x0203e20000100800 */
[----:B--2---:R2:W-:Y:S01]  /*e770*/  @!P3 STL [R1+0x50c], R34 ;  /* 0x00050c220100b387 */ /* 0x0045e20000100800 */
[----:B------:R-:W-:Y:S02]  /*e780*/  ISETP.GE.AND P2, PT, R32, c[0x0][0x178], PT ;  /* 0x00005e0020007a0c */ /* 0x000fe40003f46270 */
[----:B----4-:R-:W-:-:S02]  /*e790*/  ISETP.GE.AND P3, PT, R42, c[0x0][0x178], PT ;  /* 0x00005e002a007a0c */ /* 0x010fc40003f66270 */
[----:B-1----:R-:W-:-:S06]  /*e7a0*/  IADD3 R35, R134, 0x1503, RZ ;  /* 0x0000150386237810 */ /* 0x002fcc0007ffe0ff */
[----:B------:R-:W3:Y:S04]  /*e7b0*/  @!P1 LDG.E.U16 R41, [R82.64+0x2a04] ;  /* 0x002a040452299981 */ /* 0x000ee8000c1e1500 */
[----:B------:R-:W4:Y:S04]  /*e7c0*/  @!P2 LDG.E.U16 R40, [R82.64+0x2a0a] ;  /* 0x002a0a045228a981 */ /* 0x000f28000c1e1500 */
[----:B--2---:R0:W2:Y:S01]  /*e7d0*/  LDL R34, [R1+0x3e8] ;  /* 0x0003e80001227983 */ /* 0x0040a20000100800 */
[----:B------:R-:W-:Y:S02]  /*e7e0*/  ISETP.GE.AND P4, PT, R35, c[0x0][0x178], PT ;  /* 0x00005e0023007a0c */ /* 0x000fe40003f86270 */
[----:B------:R0:W5:Y:S01]  /*e7f0*/  LDL R35, [R1+0x3d4] ;  /* 0x0003d40001237983 */ /* 0x0001620000100800 */
[----:B------:R-:W2:Y:S10]  /*e800*/  @!P3 LDG.E.U16 R39, [R82.64+0x2a08] ;  /* 0x002a08045227b981 */ /* 0x000eb4000c1e1500 */
[----:B------:R-:W4:Y:S04]  /*e810*/  @!P4 LDG.E.U16 R33, [R82.64+0x2a06] ;  /* 0x002a06045221c981 */ /* 0x000f28000c1e1500 */
[----:B---3--:R1:W-:Y:S04]  /*e820*/  STL [R1+0x4e0], R41 ;  /* 0x0004e02901007387 */ /* 0x0083e80000100800 */
[----:B-1----:R-:W3:Y:S01]  /*e830*/  LDL.LU R41, [R1+0xa48] ;  /* 0x000a480001297983 */ /* 0x002ee20000300800 */
[----:B------:R0:W5:Y:S02]  /*e840*/  LDL R32, [R1+0x390] ;  /* 0x0003900001207983 */ /* 0x0001640000100800 */
[----:B--2---:R1:W-:Y:S02]  /*e850*/  STL [R1+0x4b4], R39 ;  /* 0x0004b42701007387 */ /* 0x0043e40000100800 */
[----:B-1----:R-:W2:Y:S01]  /*e860*/  LDL.LU R39, [R1+0xa44] ;  /* 0x000a440001277983 */ /* 0x002ea20000300800 */
[----:B----4-:R1:W-:Y:S02]  /*e870*/  STL [R1+0x49c], R40 ;  /* 0x00049c2801007387 */ /* 0x0103e40000100800 */
[----:B------:R4:W-:Y:S01]  /*e880*/  @!P4 STL [R1+0x4cc], R33 ;  /* 0x0004cc210100c387 */ /* 0x0009e20000100800 */
[----:B-1----:R-:W-:Y:S01]  /*e890*/  IADD3 R40, R134, 0x1507, RZ ;  /* 0x0000150786287810 */ /* 0x002fe20007ffe0ff */
[----:B----4-:R0:W4:Y:S03]  /*e8a0*/  LDL R33, [R1+0x378] ;  /* 0x0003780001217983 */ /* 0x0101260000100800 */
[----:B------:R-:W-:-:S02]  /*e8b0*/  ISETP.GE.AND P4, PT, R40, c[0x0][0x178], PT ;  /* 0x00005e0028007a0c */ /* 0x000fc40003f86270 */
[----:B------:R-:W2:Y:S01]  /*e8c0*/  LDL.LU R40, [R1+0xa40] ;  /* 0x000a400001287983 */ /* 0x000ea20000300800 */
[----:B------:R-:W-:-:S10]  /*e8d0*/  PRMT R38, RZ, 0x7610, R38 ;  /* 0x00007610ff267816 */ /* 0x000fd40000000026 */
[----:B------:R-:W4:Y:S01]  /*e8e0*/  @!P4 LDG.E.U16 R38, [R82.64+0x2a0e] ;  /* 0x002a0e045226c981 */ /* 0x000f22000c1e1500 */
[----:B---3--:R-:W-:-:S13]  /*e8f0*/  ISETP.GE.AND P1, PT, R41, c[0x0][0x178], PT ;  /* 0x00005e0029007a0c */ /* 0x008fda0003f26270 */
[----:B------:R-:W3:Y:S01]  /*e900*/  @!P1 LDG.E.U16 R135, [R82.64+0x2a0c] ;  /* 0x002a0c0452879981 */ /* 0x000ee2000c1e1500 */
[----:B--2---:R-:W-:-:S13]  /*e910*/  ISETP.GE.AND P3, PT, R40, c[0x0][0x178], PT ;  /* 0x00005e0028007a0c */ /* 0x004fda0003f66270 */
[----:B------:R-:W2:Y:S01]  /*e920*/  @!P3 LDG.E.U16 R31, [R82.64+0x2c00] ;  /* 0x002c0004521fb981 */ /* 0x000ea2000c1e1500 */
[----:B------:R-:W-:-:S04]  /*e930*/  IADD3 R30, R134, 0x1601, RZ ;  /* 0x00001601861e7810 */ /* 0x000fc80007ffe0ff */
[----:B------:R-:W-:Y:S02]  /*e940*/  ISETP.GE.AND P2, PT, R30, c[0x0][0x178], PT ;  /* 0x00005e001e007a0c */ /* 0x000fe40003f46270 */
[----:B------:R0:W3:Y:S01]  /*e950*/  LDL R30, [R1+0x334] ;  /* 0x00033400011e7983 */ /* 0x0000e20000100800 */
[----:B----4-:R1:W-:Y:S03]  /*e960*/  STL [R1+0x470], R38 ;  /* 0x0004702601007387 */ /* 0x0103e60000100800 */
[----:B-1----:R-:W4:Y:S07]  /*e970*/  LDL.LU R38, [R1+0xa3c] ;  /* 0x000a3c0001267983 */ /* 0x002f2e0000300800 */
[----:B------:R-:W4:Y:S04]  /*e980*/  @!P2 LDG.E.U16 R36, [R82.64+0x2c02] ;  /* 0x002c02045224a981 */ /* 0x000f28000c1e1500 */
[----:B--2---:R1:W-:Y:S04]  /*e990*/  @!P3 STL [R1+0x458], R31 ;  /* 0x0004581f0100b387 */ /* 0x0043e80000100800 */
[----:B-1----:R0:W2:Y:S01]  /*e9a0*/  LDL R31, [R1+0x320] ;  /* 0x00032000011f7983 */ /* 0x0020a20000100800 */
[----:B---3--:R1:W-:Y:S01]  /*e9b0*/  @!P1 STL [R1+0x488], R135 ;  /* 0x0004888701009387 */ /* 0x0083e20000100800 */
[----:B------:R-:W-:-:S13]  /*e9c0*/  ISETP.GE.AND P1, PT, R39, c[0x0][0x178], PT ;  /* 0x00005e0027007a0c */ /* 0x000fda0003f26270 */
[----:B------:R-:W3:Y:S01]  /*e9d0*/  @!P1 LDG.E.U16 R37, [R82.64+0x2c04] ;  /* 0x002c040452259981 */ /* 0x000ee2000c1e1500 */
[----:B-1----:R-:W-:-:S03]  /*e9e0*/  IADD3 R135, R134, 0x1603, RZ ;  /* 0x0000160386877810 */ /* 0x002fc60007ffe0ff */
[----:B----4-:R1:W-:Y:S01]  /*e9f0*/  @!P2 STL [R1+0x444], R36 ;  /* 0x000444240100a387 */ /* 0x0103e20000100800 */
[----:B------:R-:W-:-:S03]  /*ea00*/  ISETP.GE.AND P4, PT, R135, c[0x0][0x178], PT ;  /* 0x00005e0087007a0c */ /* 0x000fc60003f86270 */
[----:B------:R0:W4:Y:S01]  /*ea10*/  LDL R135, [R1+0x2dc] ;  /* 0x0002dc0001877983 */ /* 0x0001220000100800 */
[----:B-1----:R-:W-:-:S04]  /*ea20*/  IADD3 R36, R134, 0x1605, RZ ;  /* 0x0000160586247810 */ /* 0x002fc80007ffe0ff */
[----:B------:R-:W-:Y:S02]  /*ea30*/  ISETP.GE.AND P2, PT, R36, c[0x0][0x178], PT ;  /* 0x00005e0024007a0c */ /* 0x000fe40003f46270 */
[----:B------:R0:W2:Y:S01]  /*ea40*/  LDL.LU R36, [R1+0xa38] ;  /* 0x000a380001247983 */ /* 0x0000a20000300800 */
[----:B------:R-:W-:-:S10]  /*ea50*/  ISETP.GE.AND P3, PT, R38, c[0x0][0x178], PT ;  /* 0x00005e0026007a0c */ /* 0x000fd40003f66270 */
[----:B------:R-:W4:Y:S04]  /*ea60*/  @!P2 LDG.E.U16 R34, [R82.64+0x2c0a] ;  /* 0x002c0a045222a981 */ /* 0x000f28000c1e1500 */
[----:B---3--:R1:W-:Y:S04]  /*ea70*/  @!P1 STL [R1+0x42c], R37 ;  /* 0x00042c2501009387 */ /* 0x0083e80000100800 */
[----:B-1----:R0:W3:Y:S04]  /*ea80*/  LDL.LU R37, [R1+0xa34] ;  /* 0x000a340001257983 */ /* 0x0020e80000300800 */
[----:B--2---:R-:W2:Y:S04]  /*ea90*/  @!P3 LDG.E.U16 R36, [R82.64+0x2c08] ;  /* 0x002c08045224b981 */ /* 0x004ea8000c1e1500 */
[----:B---3--:R-:W3:Y:S04]  /*eaa0*/  @!P4 LDG.E.U16 R37, [R82.64+0x2c06] ;  /* 0x002c06045225c981 */ /* 0x008ee8000c1e1500 */
[----:B---3--:R1:W-:Y:S04]  /*eab0*/  STL [R1+0x414], R37 ;  /* 0x0004142501007387 */ /* 0x0083e80000100800 */
[----:B-1----:R-:W3:Y:S02]  /*eac0*/  LDL.LU R37, [R1+0xa30] ;  /* 0x000a300001257983 */ /* 0x002ee40000300800 */
[----:B---3--:R-:W-:-:S13]  /*ead0*/  ISETP.GE.AND P1, PT, R37, c[0x0][0x178], PT ;  /* 0x00005e0025007a0c */ /* 0x008fda0003f26270 */
[----:B-----5:R-:W3:Y:S04]  /*eae0*/  @!P1 LDG.E.U16 R35, [R82.64+0x2c0c] ;  /* 0x002c0c0452239981 */ /* 0x020ee8000c1e1500 */
[----:B--2---:R1:W-:Y:S01]  /*eaf0*/  STL [R1+0x400], R36 ;  /* 0x0004002401007387 */ /* 0x0043e20000100800 */
[----:B----4-:R2:W-:Y:S01]  /*eb00*/  @!P2 STL [R1+0x3e8], R34 ;  /* 0x0003e8220100a387 */ /* 0x0105e20000100800 */
[C---:B-1----:R-:W-:Y:S02]  /*eb10*/  IADD3 R36, R134.reuse, 0x1607, RZ ;  /* 0x0000160786247810 */ /* 0x042fe40007ffe0ff */
[----:B--2---:R-:W-:Y:S02]  /*eb20*/  IADD3 R34, R134, 0x1701, RZ ;  /* 0x0000170186227810 */ /* 0x004fe40007ffe0ff */
[----:B------:R-:W-:-:S02]  /*eb30*/  ISETP.GE.AND P4, PT, R36, c[0x0][0x178], PT ;  /* 0x00005e0024007a0c */ /* 0x000fc40003f86270 */
[----:B------:R-:W-:Y:S01]  /*eb40*/  ISETP.GE.AND P2, PT, R34, c[0x0][0x178], PT ;  /* 0x00005e0022007a0c */ /* 0x000fe20003f46270 */
[----:B------:R-:W2:Y:S01]  /*eb50*/  LDL.LU R36, [R1+0xa2c] ;  /* 0x000a2c0001247983 */ /* 0x000ea20000300800 */
[----:B------:R0:W4:Y:S11]  /*eb60*/  LDL.LU R34, [R1+0xa28] ;  /* 0x000a280001227983 */ /* 0x0001360000300800 */
[----:B------:R-:W5:Y:S04]  /*eb70*/  @!P2 LDG.E.U16 R32, [R82.64+0x2e02] ;  /* 0x002e02045220a981 */ /* 0x000f68000c1e1500 */
[----:B---3--:R1:W-:Y:S04]  /*eb80*/  @!P1 STL [R1+0x3d4], R35 ;  /* 0x0003d42301009387 */ /* 0x0083e80000100800 */
[----:B-1----:R0:W3:Y:S04]  /*eb90*/  LDL.LU R35, [R1+0xa24] ;  /* 0x000a240001237983 */ /* 0x0020e80000300800 */
[----:B---3--:R-:W3:Y:S01]  /*eba0*/  @!P4 LDG.E.U16 R35, [R82.64+0x2c0e] ;  /* 0x002c0e045223c981 */ /* 0x008ee2000c1e1500 */
[----:B--2---:R-:W-:-:S13]  /*ebb0*/  ISETP.GE.AND P3, PT, R36, c[0x0][0x178], PT ;  /* 0x00005e0024007a0c */ /* 0x004fda0003f66270 */
[----:B----4-:R-:W2:Y:S04]  /*ebc0*/  @!P3 LDG.E.U16 R34, [R82.64+0x2e00] ;  /* 0x002e00045222b981 */ /* 0x010ea8000c1e1500 */
[----:B---3--:R1:W-:Y:S04]  /*ebd0*/  STL [R1+0x3bc], R35 ;  /* 0x0003bc2301007387 */ /* 0x0083e80000100800 */
[----:B-1----:R-:W3:Y:S02]  /*ebe0*/  LDL.LU R35, [R1+0xa20] ;  /* 0x000a200001237983 */ /* 0x002ee40000300800 */
[----:B---3--:R-:W-:-:S13]  /*ebf0*/  ISETP.GE.AND P1, PT, R35, c[0x0][0x178], PT ;  /* 0x00005e0023007a0c */ /* 0x008fda0003f26270 */
[----:B------:R-:W3:Y:S04]  /*ec00*/  @!P1 LDG.E.U16 R33, [R82.64+0x2e04] ;  /* 0x002e040452219981 */ /* 0x000ee8000c1e1500 */
[----:B--2---:R1:W-:Y:S01]  /*ec10*/  STL [R1+0x3a4], R34 ;  /* 0x0003a42201007387 */ /* 0x0043e20000100800 */
[----:B-----5:R2:W-:Y:S01]  /*ec20*/  @!P2 STL [R1+0x390], R32 ;  /* 0x000390200100a387 */ /* 0x0205e20000100800 */
        /* <DEDUP_REMOVED lines=13> */
[----:B-1----:R-:W3:Y:S04]  /*ed00*/  LDL.LU R33, [R1+0xa10] ;  /* 0x000a100001217983 */ /* 0x002ee80000300800 */
[----:B--2---:R1:W-:Y:S01]  /*ed10*/  STL [R1+0x34c], R32 ;  /* 0x00034c2001007387 */ /* 0x0043e20000100800 */
[----:B---3--:R-:W-:-:S13]  /*ed20*/  ISETP.GE.AND P1, PT, R33, c[0x0][0x178], PT ;  /* 0x00005e0021007a0c */ /* 0x008fda0003f26270 */
[----:B------:R-:W2:Y:S01]  /*ed30*/  @!P1 LDG.E.U16 R31, [R82.64+0x2e0c] ;  /* 0x002e0c04521f9981 */ /* 0x000ea2000c1e1500 */
[----:B-1----:R-:W-:-:S03]  /*ed40*/  IADD3 R32, R134, 0x1707, RZ ;  /* 0x0000170786207810 */ /* 0x002fc60007ffe0ff */
[----:B-----5:R1:W-:Y:S01]  /*ed50*/  @!P2 STL [R1+0x334], R30 ;  /* 0x0003341e0100a387 */ /* 0x0203e20000100800 */
[----:B------:R-:W-:-:S03]  /*ed60*/  ISETP.GE.AND P4, PT, R32, c[0x0][0x178], PT ;  /* 0x00005e0020007a0c */ /* 0x000fc60003f86270 */
[----:B------:R-:W3:Y:S01]  /*ed70*/  LDL.LU R32, [R1+0xa0c] ;  /* 0x000a0c0001207983 */ /* 0x000ee20000300800 */
[----:B-1----:R-:W-:-:S04]  /*ed80*/  IADD3 R30, R134, 0x1801, RZ ;  /* 0x00001801861e7810 */ /* 0x002fc80007ffe0ff */
[----:B------:R-:W-:Y:S02]  /*ed90*/  ISETP.GE.AND P2, PT, R30, c[0x0][0x178], PT ;  /* 0x00005e001e007a0c */ /* 0x000fe40003f46270 */
[----:B------:R0:W4:Y:S11]  /*eda0*/  LDL.LU R30, [R1+0xa08] ;  /* 0x000a0800011e7983 */ /* 0x0001360000300800 */
[----:B------:R-:W5:Y:S04]  /*edb0*/  @!P2 LDG.E.U16 R135, [R82.64+0x3002] ;  /* 0x003002045287a981 */ /* 0x000f68000c1e1500 */
[----:B--2---:R1:W-:Y:S04]  /*edc0*/  @!P1 STL [R1+0x320], R31 ;  /* 0x0003201f01009387 */ /* 0x0043e80000100800 */
[----:B-1----:R0:W2:Y:S01]  /*edd0*/  LDL.LU R31, [R1+0xa04] ;  /* 0x000a0400011f7983 */ /* 0x0020a20000300800 */
[----:B---3--:R-:W-:-:S13]  /*ede0*/  ISETP.GE.AND P3, PT, R32, c[0x0][0x178], PT ;  /* 0x00005e0020007a0c */ /* 0x008fda0003f66270 */
[----:B----4-:R-:W3:Y:S04]  /*edf0*/  @!P3 LDG.E.U16 R30, [R82.64+0x3000] ;  /* 0x00300004521eb981 */ /* 0x010ee8000c1e1500 */
[----:B--2---:R-:W2:Y:S04]  /*ee00*/  @!P4 LDG.E.U16 R31, [R82.64+0x2e0e] ;  /* 0x002e0e04521fc981 */ /* 0x004ea8000c1e1500 */
[----:B--2---:R1:W-:Y:S04]  /*ee10*/  STL [R1+0x308], R31 ;  /* 0x0003081f01007387 */ /* 0x0043e80000100800 */
[----:B-1----:R-:W2:Y:S01]  /*ee20*/  LDL.LU R31, [R1+0xa00] ;  /* 0x000a0000011f7983 */ /* 0x002ea20000300800 */
[----:B---3--:R1:W-:Y:S02]  /*ee30*/  STL [R1+0x2f0], R30 ;  /* 0x0002f01e01007387 */ /* 0x0083e40000100800 */
[----:B-----5:R3:W-:Y:S01]  /*ee40*/  @!P2 STL [R1+0x2dc], R135 ;  /* 0x0002dc870100a387 */ /* 0x0207e20000100800 */
[----:B-1----:R-:W-:-:S04]  /*ee50*/  IADD3 R30, R134, 0x1803, RZ ;  /* 0x00001803861e7810 */ /* 0x002fc80007ffe0ff */
[----:B------:R-:W-:Y:S02]  /*ee60*/  ISETP.GE.AND P4, PT, R30, c[0x0][0x178], PT ;  /* 0x00005e001e007a0c */ /* 0x000fe40003f86270 */
[----:B------:R-:W4:Y:S01]  /*ee70*/  LDL.LU R30, [R1+0x9fc] ;  /* 0x0009fc00011e7983 */ /* 0x000f220000300800 */
[----:B---3--:R-:W-:-:S04]  /*ee80*/  IADD3 R135, R134, 0x1805, RZ ;  /* 0x0000180586877810 */ /* 0x008fc80007ffe0ff */
[----:B------:R-:W-:Y:S02]  /*ee90*/  ISETP.GE.AND P2, PT, R135, c[0x0][0x178], PT ;  /* 0x00005e0087007a0c */ /* 0x000fe40003f46270 */
[----:B------:R0:W3:Y:S01]  /*eea0*/  LDL.LU R135, [R1+0x9f8] ;  /* 0x0009f80001877983 */ /* 0x0000e20000300800 */
[----:B------:R-:W-:Y:S02]  /*eeb0*/  PRMT R0, RZ, 0x7610, R0 ;  /* 0x00007610ff007816 */ /* 0x000fe40000000000 */
[----:B------:R-:W-:Y:S02]  /*eec0*/  PRMT R27, RZ, 0x7610, R27 ;  /* 0x00007610ff1b7816 */ /* 0x000fe4000000001b */
[----:B------:R-:W-:-:S04]  /*eed0*/  PRMT R29, RZ, 0x7610, R29 ;  /* 0x00007610ff1d7816 */ /* 0x000fc8000000001d */
[----:B------:R-:W5:Y:S04]  /*eee0*/  @!P4 LDG.E.U16 R27, [R82.64+0x3006] ;  /* 0x00300604521bc981 */ /* 0x000f68000c1e1500 */
[----:B------:R-:W5:Y:S01]  /*eef0*/  @!P2 LDG.E.U16 R29, [R82.64+0x300a] ;  /* 0x00300a04521da981 */ /* 0x000f62000c1e1500 */
[----:B--2---:R-:W-:Y:S02]  /*ef00*/  ISETP.GE.AND P1, PT, R31, c[0x0][0x178], PT ;  /* 0x00005e001f007a0c */ /* 0x004fe40003f26270 */
[----:B----4-:R-:W-:-:S11]  /*ef10*/  ISETP.GE.AND P3, PT, R30, c[0x0][0x178], PT ;  /* 0x00005e001e007a0c */ /* 0x010fd60003f66270 */
[----:B---3--:R-:W2:Y:S04]  /*ef20*/  @!P1 LDG.E.U16 R135, [R82.64+0x3004] ;  /* 0x0030040452879981 */ /* 0x008ea8000c1e1500 */
[----:B------:R-:W3:Y:S04]  /*ef30*/  @!P3 LDG.E.U16 R0, [R82.64+0x3008] ;  /* 0x003008045200b981 */ /* 0x000ee8000c1e1500 */
[----:B--2---:R1:W-:Y:S04]  /*ef40*/  STL [R1+0x2c4], R135 ;  /* 0x0002c48701007387 */ /* 0x0043e80000100800 */
[----:B-1----:R-:W2:Y:S01]  /*ef50*/  LDL.LU R135, [R1+0x9f4] ;  /* 0x0009f40001877983 */ /* 0x002ea20000300800 */
[----:B---3--:R1:W-:Y:S02]  /*ef60*/  STL [R1+0x298], R0 ;  /* 0x0002980001007387 */ /* 0x0083e40000100800 */
[----:B-----5:R-:W-:Y:S02]  /*ef70*/  STL [R1+0x2ac], R27 ;  /* 0x0002ac1b01007387 */ /* 0x020fe40000100800 */
[----:B------:R3:W-:Y:S01]  /*ef80*/  STL [R1+0x280], R29 ;  /* 0x0002801d01007387 */ /* 0x0007e20000100800 */
[C---:B-1----:R-:W-:Y:S01]  /*ef90*/  IADD3 R0, R134.reuse, 0x1807, RZ ;  /* 0x0000180786007810 */ /* 0x042fe20007ffe0ff */
[----:B---3--:R-:W3:Y:S01]  /*efa0*/  LDL.LU R29, [R1+0x9f0] ;  /* 0x0009f000011d7983 */ /* 0x008ee20000300800 */
[----:B------:R-:W-:-:S02]  /*efb0*/  IADD3 R27, R134, 0x1900, RZ ;  /* 0x00001900861b7810 */ /* 0x000fc40007ffe0ff */
[----:B------:R-:W-:Y:S02]  /*efc0*/  ISETP.GE.AND P4, PT, R0, c[0x0][0x178], PT ;  /* 0x00005e0000007a0c */ /* 0x000fe40003f86270 */
[----:B------:R-:W4:Y:S01]  /*efd0*/  LDL.LU R0, [R1+0x9ec] ;  /* 0x0009ec0001007983 */ /* 0x000f220000300800 */
[----:B------:R-:W-:Y:S02]  /*efe0*/  ISETP.GE.AND P3, PT, R27, c[0x0][0x178], PT ;  /* 0x00005e001b007a0c */ /* 0x000fe40003f66270 */
[----:B------:R-:W5:Y:S01]  /*eff0*/  LDL.LU R27, [R1+0x9e8] ;  /* 0x0009e800011b7983 */ /* 0x000f620000300800 */
[----:B------:R-:W-:Y:S02]  /*f000*/  PRMT R28, RZ, 0x7610, R28 ;  /* 0x00007610ff1c7816 */ /* 0x000fe4000000001c */
[----:B------:R-:W-:Y:S02]  /*f010*/  PRMT R26, RZ, 0x7610, R26 ;  /* 0x00007610ff1a7816 */ /* 0x000fe4000000001a */
[----:B------:R-:W-:-:S06]  /*f020*/  PRMT R4, RZ, 0x7610, R4 ;  /* 0x00007610ff047816 */ /* 0x000fcc0000000004 */
[----:B------:R-:W2:Y:S01]  /*f030*/  @!P3 LDG.E.U16 R26, [R82.64+0x3200] ;  /* 0x00320004521ab981 */ /* 0x000ea2000c1e1500 */
[----:B---3--:R-:W-:Y:S02]  /*f040*/  ISETP.GE.AND P1, PT, R29, c[0x0][0x178], PT ;  /* 0x00005e001d007a0c */ /* 0x008fe40003f26270 */
[----:B-----5:R-:W-:Y:S01]  /*f050*/  ISETP.GE.AND P2, PT, R27, c[0x0][0x178], PT ;  /* 0x00005e001b007a0c */ /* 0x020fe20003f46270 */
[----:B------:R1:W-:Y:S10]  /*f060*/  STL [R1+0x964], R27 ;  /* 0x0009641b01007387 */ /* 0x0003f40000100800 */
[----:B------:R-:W3:Y:S04]  /*f070*/  @!P1 LDG.E.U16 R28, [R82.64+0x300c] ;  /* 0x00300c04521c9981 */ /* 0x000ee8000c1e1500 */
[----:B-1----:R0:W5:Y:S04]  /*f080*/  LDL.LU R27, [R1+0x254] ;  /* 0x00025400011b7983 */ /* 0x0021680000300800 */
[----:B------:R-:W2:Y:S04]  /*f090*/  @!P2 LDG.E.U16 R4, [R82.64+0x3202] ;  /* 0x003202045204a981 */ /* 0x000ea8000c1e1500 */
[----:B---3--:R1:W-:Y:S04]  /*f0a0*/  STL [R1+0x26c], R28 ;  /* 0x00026c1c01007387 */ /* 0x0083e80000100800 */
[----:B-----5:R3:W5:Y:S04]  /*f0b0*/  @!P4 LDG.E.U16 R27, [R82.64+0x300e] ;  /* 0x00300e04521bc981 */ /* 0x020768000c1e1500 */
[----:B-1----:R-:W3:Y:S01]  /*f0c0*/  LDL.LU R28, [R1+0x9e4] ;  /* 0x0009e400011c7983 */ /* 0x002ee20000300800 */
[----:B--2---:R1:W-:Y:S02]  /*f0d0*/  STL [R1+0x23c], R26 ;  /* 0x00023c1a01007387 */ /* 0x0043e40000100800 */
[----:B------:R2:W-:Y:S01]  /*f0e0*/  STL [R1+0x228], R4 ;  /* 0x0002280401007387 */ /* 0x0005e20000100800 */
[----:B-1----:R-:W-:-:S04]  /*f0f0*/  IADD3 R26, R134, 0x1903, RZ ;  /* 0x00001903861a7810 */ /* 0x002fc80007ffe0ff */
[----:B------:R-:W-:Y:S02]  /*f100*/  ISETP.GE.AND P4, PT, R26, c[0x0][0x178], PT ;  /* 0x00005e001a007a0c */ /* 0x000fe40003f86270 */
[----:B------:R-:W4:Y:S01]  /*f110*/  LDL.LU R26, [R1+0x9e0] ;  /* 0x0009e000011a7983 */ /* 0x000f220000300800 */
[----:B--2---:R-:W-:Y:S02]  /*f120*/  IADD3 R4, R134, 0x1905, RZ ;  /* 0x0000190586047810 */ /* 0x004fe40007ffe0ff */
[----:B------:R-:W-:Y:S02]  /*f130*/  PRMT R5, RZ, 0x7610, R5 ;  /* 0x00007610ff057816 */ /* 0x000fe40000000005 */
[----:B------:R-:W-:Y:S02]  /*f140*/  PRMT R25, RZ, 0x7610, R25 ;  /* 0x00007610ff197816 */ /* 0x000fe40000000019 */
[----:B------:R-:W-:Y:S02]  /*f150*/  PRMT R24, RZ, 0x7610, R24 ;  /* 0x00007610ff187816 */ /* 0x000fe40000000018 */
[----:B------:R-:W-:-:S02]  /*f160*/  ISETP.GE.AND P2, PT, R4, c[0x0][0x178], PT ;  /* 0x00005e0004007a0c */ /* 0x000fc40003f46270 */
[----:B------:R-:W-:Y:S01]  /*f170*/  PRMT R2, RZ, 0x7610, R2 ;  /* 0x00007610ff027816 */ /* 0x000fe20000000002 */
[----:B------:R-:W2:Y:S04]  /*f180*/  LDL.LU R4, [R1+0x9dc] ;  /* 0x0009dc0001047983 */ /* 0x000ea80000300800 */
[----:B------:R-:W2:Y:S06]  /*f190*/  @!P4 LDG.E.U16 R25, [R82.64+0x3206] ;  /* 0x003206045219c981 */ /* 0x000eac000c1e1500 */
[----:B------:R-:W2:Y:S01]  /*f1a0*/  @!P2 LDG.E.U16 R2, [R82.64+0x320a] ;  /* 0x00320a045202a981 */ /* 0x000ea2000c1e1500 */
[----:B---3--:R-:W-:-:S13]  /*f1b0*/  ISETP.GE.AND P1, PT, R28, c[0x0][0x178], PT ;  /* 0x00005e001c007a0c */ /* 0x008fda0003f26270 */
[----:B------:R-:W3:Y:S01]  /*f1c0*/  @!P1 LDG.E.U16 R5, [R82.64+0x3204] ;  /* 0x0032040452059981 */ /* 0x000ee2000c1e1500 */
[----:B----4-:R-:W-:-:S13]  /*f1d0*/  ISETP.GE.AND P3, PT, R26, c[0x0][0x178], PT ;  /* 0x00005e001a007a0c */ /* 0x010fda0003f66270 */
[----:B------:R-:W4:Y:S04]  /*f1e0*/  @!P3 LDG.E.U16 R24, [R82.64+0x3208] ;  /* 0x003208045218b981 */ /* 0x000f28000c1e1500 */
[----:B---3--:R1:W-:Y:S04]  /*f1f0*/  STL [R1+0x210], R5 ;  /* 0x0002100501007387 */ /* 0x0083e80000100800 */
[----:B-1----:R-:W3:Y:S01]  /*f200*/  LDL.LU R5, [R1+0x9d8] ;  /* 0x0009d80001057983 */ /* 0x002ee20000300800 */
[----:B--2---:R1:W-:Y:S03]  /*f210*/  STL [R1+0x1f8], R25 ;  /* 0x0001f81901007387 */ /* 0x0043e60000100800 */
[----:B-1----:R-:W2:Y:S01]  /*f220*/  LDL.LU R25, [R1+0x9d4] ;  /* 0x0009d40001197983 */ /* 0x002ea20000300800 */
[----:B----4-:R1:W-:Y:S02]  /*f230*/  STL [R1+0x1e4], R24 ;  /* 0x0001e41801007387 */ /* 0x0103e40000100800 */
[----:B------:R4:W-:Y:S01]  /*f240*/  STL [R1+0x1cc], R2 ;  /* 0x0001cc0201007387 */ /* 0x0009e20000100800 */
[----:B-1----:R-:W-:-:S04]  /*f250*/  IADD3 R24, R134, 0x1907, RZ ;  /* 0x0000190786187810 */ /* 0x002fc80007ffe0ff */
[----:B------:R-:W-:Y:S02]  /*f260*/  ISETP.GE.AND P4, PT, R24, c[0x0][0x178], PT ;  /* 0x00005e0018007a0c */ /* 0x000fe40003f86270 */
[----:B------:R-:W3:Y:S01]  /*f270*/  LDL.LU R24, [R1+0x9d0] ;  /* 0x0009d00001187983 */ /* 0x000ee20000300800 */
[----:B----4-:R-:W-:Y:S02]  /*f280*/  IADD3 R2, R134, 0x1a01, RZ ;  /* 0x00001a0186027810 */ /* 0x010fe40007ffe0ff */
[----:B------:R-:W-:Y:S02]  /*f290*/  PRMT R133, RZ, 0x7610, R133 ;  /* 0x00007610ff857816 */ /* 0x000fe40000000085 */
[----:B------:R-:W-:Y:S02]  /*f2a0*/  PRMT R23, RZ, 0x7610, R23 ;  /* 0x00007610ff177816 */ /* 0x000fe40000000017 */
[----:B------:R-:W-:Y:S02]  /*f2b0*/  PRMT R22, RZ, 0x7610, R22 ;  /* 0x00007610ff167816 */ /* 0x000fe40000000016 */
[----:B------:R-:W-:-:S02]  /*f2c0*/  ISETP.GE.AND P2, PT, R2, c[0x0][0x178], PT ;  /* 0x00005e0002007a0c */ /* 0x000fc40003f46270 */
[----:B------:R-:W-:Y:S01]  /*f2d0*/  PRMT R6, RZ, 0x7610, R6 ;  /* 0x00007610ff067816 */ /* 0x000fe20000000006 */
[----:B------:R-:W4:Y:S04]  /*f2e0*/  LDL.LU R2, [R1+0x9cc] ;  /* 0x0009cc0001027983 */ /* 0x000f280000300800 */
[----:B------:R-:W4:Y:S06]  /*f2f0*/  @!P4 LDG.E.U16 R23, [R82.64+0x320e] ;  /* 0x00320e045217c981 */ /* 0x000f2c000c1e1500 */
[----:B------:R-:W4:Y:S01]  /*f300*/  @!P2 LDG.E.U16 R6, [R82.64+0x3402] ;  /* 0x003402045206a981 */ /* 0x000f22000c1e1500 */
[----:B--2---:R-:W-:-:S13]  /*f310*/  ISETP.GE.AND P1, PT, R25, c[0x0][0x178], PT ;  /* 0x00005e0019007a0c */ /* 0x004fda0003f26270 */
[----:B------:R-:W2:Y:S01]  /*f320*/  @!P1 LDG.E.U16 R133, [R82.64+0x320c] ;  /* 0x00320c0452859981 */ /* 0x000ea2000c1e1500 */
[----:B---3--:R-:W-:-:S13]  /*f330*/  ISETP.GE.AND P3, PT, R24, c[0x0][0x178], PT ;  /* 0x00005e0018007a0c */ /* 0x008fda0003f66270 */
[----:B------:R-:W3:Y:S04]  /*f340*/  @!P3 LDG.E.U16 R22, [R82.64+0x3400] ;  /* 0x003400045216b981 */ /* 0x000ee8000c1e1500 */
[----:B--2---:R1:W-:Y:S04]  /*f350*/  STL [R1+0x1b8], R133 ;  /* 0x0001b88501007387 */ /* 0x0043e80000100800 */
[----:B-1----:R-:W2:Y:S01]  /*f360*/  LDL.LU R133, [R1+0x9c8] ;  /* 0x0009c80001857983 */ /* 0x002ea20000300800 */
[----:B----4-:R1:W-:Y:S03]  /*f370*/  STL [R1+0x1a0], R23 ;  /* 0x0001a01701007387 */ /* 0x0103e60000100800 */
[----:B-1----:R-:W4:Y:S01]  /*f380*/  LDL.LU R23, [R1+0x9c4] ;  /* 0x0009c40001177983 */ /* 0x002f220000300800 */
[----:B---3--:R1:W-:Y:S02]  /*f390*/  STL [R1+0x188], R22 ;  /* 0x0001881601007387 */ /* 0x0083e40000100800 */
[----:B------:R3:W-:Y:S01]  /*f3a0*/  STL [R1+0x174], R6 ;  /* 0x0001740601007387 */ /* 0x0007e20000100800 */
[----:B-1----:R-:W-:-:S04]  /*f3b0*/  IADD3 R22, R134, 0x1a03, RZ ;  /* 0x00001a0386167810 */ /* 0x002fc80007ffe0ff */
[----:B------:R-:W-:Y:S02]  /*f3c0*/  ISETP.GE.AND P4, PT, R22, c[0x0][0x178], PT ;  /* 0x00005e0016007a0c */ /* 0x000fe40003f86270 */
[----:B------:R-:W2:Y:S01]  /*f3d0*/  LDL.LU R22, [R1+0x9c0] ;  /* 0x0009c00001167983 */ /* 0x000ea20000300800 */
[----:B---3--:R-:W-:Y:S02]  /*f3e0*/  IADD3 R6, R134, 0x1a05, RZ ;  /* 0x00001a0586067810 */ /* 0x008fe40007ffe0ff */
[----:B------:R-:W-:Y:S02]  /*f3f0*/  PRMT R132, RZ, 0x7610, R132 ;  /* 0x00007610ff847816 */ /* 0x000fe40000000084 */
[----:B------:R-:W-:Y:S02]  /*f400*/  PRMT R21, RZ, 0x7610, R21 ;  /* 0x00007610ff157816 */ /* 0x000fe40000000015 */
[----:B------:R-:W-:Y:S02]  /*f410*/  PRMT R20, RZ, 0x7610, R20 ;  /* 0x00007610ff147816 */ /* 0x000fe40000000014 */
[----:B------:R-:W-:-:S02]  /*f420*/  ISETP.GE.AND P2, PT, R6, c[0x0][0x178], PT ;  /* 0x00005e0006007a0c */ /* 0x000fc40003f46270 */
[----:B------:R-:W-:Y:S01]  /*f430*/  PRMT R9, RZ, 0x7610, R9 ;  /* 0x00007610ff097816 */ /* 0x000fe20000000009 */
[----:B------:R-:W3:Y:S04]  /*f440*/  LDL.LU R6, [R1+0x9bc] ;  /* 0x0009bc0001067983 */ /* 0x000ee80000300800 */
[----:B------:R-:W3:Y:S06]  /*f450*/  @!P4 LDG.E.U16 R21, [R82.64+0x3406] ;  /* 0x003406045215c981 */ /* 0x000eec000c1e1500 */
[----:B------:R-:W3:Y:S01]  /*f460*/  @!P2 LDG.E.U16 R9, [R82.64+0x340a] ;  /* 0x00340a045209a981 */ /* 0x000ee2000c1e1500 */
[----:B----4-:R-:W-:-:S13]  /*f470*/  ISETP.GE.AND P1, PT, R23, c[0x0][0x178], PT ;  /* 0x00005e0017007a0c */ /* 0x010fda0003f26270 */
[----:B------:R-:W4:Y:S01]  /*f480*/  @!P1 LDG.E.U16 R132, [R82.64+0x3404] ;  /* 0x0034040452849981 */ /* 0x000f22000c1e1500 */
[----:B--2---:R-:W-:-:S13]  /*f490*/  ISETP.GE.AND P3, PT, R22, c[0x0][0x178], PT ;  /* 0x00005e0016007a0c */ /* 0x004fda0003f66270 */
[----:B------:R-:W2:Y:S04]  /*f4a0*/  @!P3 LDG.E.U16 R20, [R82.64+0x3408] ;  /* 0x003408045214b981 */ /* 0x000ea8000c1e1500 */
[----:B----4-:R1:W-:Y:S04]  /*f4b0*/  STL [R1+0x15c], R132 ;  /* 0x00015c8401007387 */ /* 0x0103e80000100800 */
[----:B-1----:R-:W4:Y:S01]  /*f4c0*/  LDL.LU R132, [R1+0x9b8] ;  /* 0x0009b80001847983 */ /* 0x002f220000300800 */
[----:B---3--:R1:W-:Y:S03]  /*f4d0*/  STL [R1+0x144], R21 ;  /* 0x0001441501007387 */ /* 0x0083e60000100800 */
        /* <DEDUP_REMOVED lines=50> */
[----:B------:R-:W-:Y:S02]  /*f800*/  PRMT R14, RZ, 0x7610, R14 ;  /* 0x00007610ff0e7816 */ /* 0x000fe4000000000e */
[----:B---3--:R-:W-:Y:S02]  /*f810*/  IADD3 R13, R134, 0x1c01, RZ ;  /* 0x00001c01860d7810 */ /* 0x008fe40007ffe0ff */
        /* <DEDUP_REMOVED lines=10> */
[----:B------:R-:W2:Y:S01]  /*f8c0*/  @!P3 LDG.E.U16 R7, [R82.64+0x3800] ;  /* 0x003800045207b981 */ /* 0x000ea2000c1e1500 */
[----:B------:R-:W-:Y:S02]  /*f8d0*/  PRMT R137, RZ, 0x7610, R137 ;  /* 0x00007610ff897816 */ /* 0x000fe40000000089 */
[----:B------:R-:W-:Y:S02]  /*f8e0*/  PRMT R139, RZ, 0x7610, R139 ;  /* 0x00007610ff8b7816 */ /* 0x000fe4000000008b */
[----:B------:R-:W-:Y:S02]  /*f8f0*/  PRMT R141, RZ, 0x7610, R141 ;  /* 0x00007610ff8d7816 */ /* 0x000fe4000000008d */
[----:B------:R-:W-:Y:S02]  /*f900*/  PRMT R143, RZ, 0x7610, R143 ;  /* 0x00007610ff8f7816 */ /* 0x000fe4000000008f */
[----:B------:R-:W-:Y:S01]  /*f910*/  PRMT R145, RZ, 0x7610, R145 ;  /* 0x00007610ff917816 */ /* 0x000fe20000000091 */
[----:B----4-:R1:W-:Y:S04]  /*f920*/  STL [R1+0xc], R14 ;  /* 0x00000c0e01007387 */ /* 0x0103e80000100800 */
[----:B-1----:R-:W4:Y:S01]  /*f930*/  LDL.LU R14, [R1+0x988] ;  /* 0x00098800010e7983 */ /* 0x002f220000300800 */
[----:B---3--:R1:W-:Y:S03]  /*f940*/  STL [R1+0x8], R15 ;  /* 0x0000080f01007387 */ /* 0x0083e60000100800 */
[----:B-1----:R-:W3:Y:S01]  /*f950*/  LDL.LU R15, [R1+0x984] ;  /* 0x00098400010f7983 */ /* 0x002ee20000300800 */
[----:B--2---:R1:W-:Y:S02]  /*f960*/  STL [R1+0x4], R7 ;  /* 0x0000040701007387 */ /* 0x0043e40000100800 */
[----:B------:R2:W-:Y:S01]  /*f970*/  STL [R1], R8 ;  /* 0x0000000801007387 */ /* 0x0005e20000100800 */
[----:B-1----:R-:W-:-:S04]  /*f980*/  IADD3 R7, R134, 0x1c03, RZ ;  /* 0x00001c0386077810 */ /* 0x002fc80007ffe0ff */
[----:B------:R-:W-:Y:S02]  /*f990*/  ISETP.GE.AND P4, PT, R7, c[0x0][0x178], PT ;  /* 0x00005e0007007a0c */ /* 0x000fe40003f86270 */
[C---:B--2---:R-:W-:Y:S01]  /*f9a0*/  IADD3 R8, R134.reuse, 0x1c05, RZ ;  /* 0x00001c0586087810 */ /* 0x044fe20007ffe0ff */
[----:B------:R-:W-:-:S03]  /*f9b0*/  IADD3 R7, R134, 0x1c07, RZ ;  /* 0x00001c0786077810 */ /* 0x000fc60007ffe0ff */
[----:B------:R-:W-:Y:S01]  /*f9c0*/  ISETP.GE.AND P2, PT, R8, c[0x0][0x178], PT ;  /* 0x00005e0008007a0c */ /* 0x000fe20003f46270 */
[----:B------:R-:W-:-:S06]  /*f9d0*/  IADD3 R8, R134, 0x1d01, RZ ;  /* 0x00001d0186087810 */ /* 0x000fcc0007ffe0ff */
[----:B------:R1:W2:Y:S01]  /*f9e0*/  @!P4 LDG.E.U16 R137, [R82.64+0x3806] ;  /* 0x003806045289c981 */ /* 0x0002a2000c1e1500 */
[----:B------:R-:W-:Y:S01]  /*f9f0*/  ISETP.GE.AND P4, PT, R7, c[0x0][0x178], PT ;  /* 0x00005e0007007a0c */ /* 0x000fe20003f86270 */
[----:B------:R-:W-:-:S04]  /*fa00*/  IADD3 R7, R134, 0x1d03, RZ ;  /* 0x00001d0386077810 */ /* 0x000fc80007ffe0ff */
[----:B------:R1:W2:Y:S01]  /*fa10*/  @!P2 LDG.E.U16 R139, [R82.64+0x380a] ;  /* 0x00380a04528ba981 */ /* 0x0002a2000c1e1500 */
[----:B------:R-:W-:Y:S01]  /*fa20*/  ISETP.GE.AND P2, PT, R8, c[0x0][0x178], PT ;  /* 0x00005e0008007a0c */ /* 0x000fe20003f46270 */
[----:B------:R-:W-:-:S06]  /*fa30*/  IADD3 R8, R134, 0x1d05, RZ ;  /* 0x00001d0586087810 */ /* 0x000fcc0007ffe0ff */
[----:B------:R1:W2:Y:S01]  /*fa40*/  @!P4 LDG.E.U16 R141, [R82.64+0x380e] ;  /* 0x00380e04528dc981 */ /* 0x0002a2000c1e1500 */
[----:B------:R-:W-:-:S05]  /*fa50*/  ISETP.GE.AND P4, PT, R7, c[0x0][0x178], PT ;  /* 0x00005e0007007a0c */ /* 0x000fca0003f86270 */
[----:B------:R1:W2:Y:S01]  /*fa60*/  @!P2 LDG.E.U16 R143, [R82.64+0x3a02] ;  /* 0x003a0204528fa981 */ /* 0x0002a2000c1e1500 */
[----:B------:R-:W-:Y:S01]  /*fa70*/  ISETP.GE.AND P2, PT, R8, c[0x0][0x178], PT ;  /* 0x00005e0008007a0c */ /* 0x000fe20003f46270 */
[----:B------:R-:W-:-:S06]  /*fa80*/  IADD3 R8, R134, 0x1d07, RZ ;  /* 0x00001d0786087810 */ /* 0x000fcc0007ffe0ff */
[----:B------:R1:W2:Y:S01]  /*fa90*/  @!P4 LDG.E.U16 R145, [R82.64+0x3a06] ;  /* 0x003a06045291c981 */ /* 0x0002a2000c1e1500 */
[----:B------:R-:W-:Y:S02]  /*faa0*/  ISETP.GE.AND P4, PT, R8, c[0x0][0x178], PT ;  /* 0x00005e0008007a0c */ /* 0x000fe40003f86270 */
[----:B------:R-:W2:Y:S01]  /*fab0*/  LDL.LU R8, [R1+0x980] ;  /* 0x0009800001087983 */ /* 0x000ea20000300800 */
[----:B------:R-:W-:Y:S02]  /*fac0*/  PRMT R138, RZ, 0x7610, R138 ;  /* 0x00007610ff8a7816 */ /* 0x000fe4000000008a */
[----:B------:R-:W-:Y:S02]  /*fad0*/  PRMT R142, RZ, 0x7610, R142 ;  /* 0x00007610ff8e7816 */ /* 0x000fe4000000008e */
[----:B------:R-:W-:Y:S02]  /*fae0*/  PRMT R147, RZ, 0x7610, R147 ;  /* 0x00007610ff937816 */ /* 0x000fe40000000093 */
[----:B------:R-:W-:-:S02]  /*faf0*/  IADD3 R7, R134, 0x1e01, RZ ;  /* 0x00001e0186077810 */ /* 0x000fc40007ffe0ff */
[----:B------:R-:W-:Y:S02]  /*fb00*/  PRMT R146, RZ, 0x7610, R146 ;  /* 0x00007610ff927816 */ /* 0x000fe40000000092 */
[----:B------:R1:W3:Y:S01]  /*fb10*/  @!P2 LDG.E.U16 R147, [R82.64+0x3a0a] ;  /* 0x003a0a045293a981 */ /* 0x0002e2000c1e1500 */
[----:B------:R-:W-:Y:S02]  /*fb20*/  ISETP.GE.AND P2, PT, R7, c[0x0][0x178], PT ;  /* 0x00005e0007007a0c */ /* 0x000fe40003f46270 */
[----:B------:R-:W-:Y:S02]  /*fb30*/  PRMT R151, RZ, 0x7610, R151 ;  /* 0x00007610ff977816 */ /* 0x000fe40000000097 */
[----:B------:R-:W-:Y:S02]  /*fb40*/  PRMT R149, RZ, 0x7610, R149 ;  /* 0x00007610ff957816 */ /* 0x000fe40000000095 */
[----:B------:R-:W-:Y:S02]  /*fb50*/  PRMT R150, RZ, 0x7610, R150 ;  /* 0x00007610ff967816 */ /* 0x000fe40000000096 */
[----:B------:R-:W-:-:S02]  /*fb60*/  PRMT R155, RZ, 0x7610, R155 ;  /* 0x00007610ff9b7816 */ /* 0x000fc4000000009b */
[----:B------:R-:W-:Y:S02]  /*fb70*/  PRMT R153, RZ, 0x7610, R153 ;  /* 0x00007610ff997816 */ /* 0x000fe40000000099 */
[----:B------:R-:W-:Y:S01]  /*fb80*/  PRMT R154, RZ, 0x7610, R154 ;  /* 0x00007610ff9a7816 */ /* 0x000fe2000000009a */
[----:B------:R-:W3:Y:S04]  /*fb90*/  LDL.LU R7, [R1+0x97c] ;  /* 0x00097c0001077983 */ /* 0x000ee80000300800 */
[----:B------:R1:W3:Y:S04]  /*fba0*/  @!P4 LDG.E.U16 R149, [R82.64+0x3a0e] ;  /* 0x003a0e045295c981 */ /* 0x0002e8000c1e1500 */
[----:B------:R1:W3:Y:S01]  /*fbb0*/  @!P2 LDG.E.U16 R151, [R82.64+0x3c02] ;  /* 0x003c02045297a981 */ /* 0x0002e2000c1e1500 */
[----:B------:R-:W-:-:S02]  /*fbc0*/  ISETP.GE.AND P2, PT, R133, c[0x0][0x178], PT ;  /* 0x00005e0085007a0c */ /* 0x000fc40003f46270 */
[----:B------:R-:W-:Y:S02]  /*fbd0*/  ISETP.GE.AND P4, PT, R132, c[0x0][0x178], PT ;  /* 0x00005e0084007a0c */ /* 0x000fe40003f86270 */
[----:B------:R-:W-:Y:S02]  /*fbe0*/  PRMT R158, RZ, 0x7610, R158 ;  /* 0x00007610ff9e7816 */ /* 0x000fe4000000009e */
[----:B------:R-:W-:Y:S02]  /*fbf0*/  PRMT R156, RZ, 0x7610, R156 ;  /* 0x00007610ff9c7816 */ /* 0x000fe4000000009c */
[----:B------:R-:W-:Y:S02]  /*fc00*/  PRMT R157, RZ, 0x7610, R157 ;  /* 0x00007610ff9d7816 */ /* 0x000fe4000000009d */
[----:B------:R-:W-:Y:S01]  /*fc10*/  PRMT R160, RZ, 0x7610, R160 ;  /* 0x00007610ffa07816 */ /* 0x000fe200000000a0 */
[----:B------:R-:W-:Y:S01]  /*fc20*/  IMAD.MOV.U32 R85, RZ, RZ, 0x2 ;  /* 0x00000002ff557424 */ /* 0x000fe200078e00ff */
[----:B------:R-:W3:Y:S01]  /*fc30*/  LDL.LU R132, [R1+0x978] ;  /* 0x0009780001847983 */ /* 0x000ee20000300800 */
[----:B------:R-:W3:Y:S03]  /*fc40*/  LDL.LU R133, [R1+0x974] ;  /* 0x0009740001857983 */ /* 0x000ee60000300800 */
[----:B------:R1:W3:Y:S01]  /*fc50*/  @!P2 LDG.E.U16 R155, [R82.64+0x3c0a] ;  /* 0x003c0a04529ba981 */ /* 0x0002e2000c1e1500 */
[----:B------:R-:W-:-:S03]  /*fc60*/  ISETP.GE.AND P2, PT, R4, c[0x0][0x178], PT ;  /* 0x00005e0004007a0c */ /* 0x000fc60003f46270 */
[----:B------:R1:W3:Y:S01]  /*fc70*/  @!P4 LDG.E.U16 R153, [R82.64+0x3c06] ;  /* 0x003c06045299c981 */ /* 0x0002e2000c1e1500 */
[----:B------:R-:W-:-:S09]  /*fc80*/  ISETP.GE.AND P4, PT, R2, c[0x0][0x178], PT ;  /* 0x00005e0002007a0c */ /* 0x000fd20003f86270 */
[----:B------:R1:W3:Y:S01]  /*fc90*/  @!P2 LDG.E.U16 R158, [R82.64+0x3e00] ;  /* 0x003e0004529ea981 */ /* 0x0002e2000c1e1500 */
[----:B------:R-:W-:-:S03]  /*fca0*/  LOP3.LUT P2, RZ, R3, 0x10000000, RZ, 0xc0, !PT ;  /* 0x1000000003ff7812 */ /* 0x000fc6000784c0ff */
[----:B------:R1:W5:Y:S01]  /*fcb0*/  @!P4 LDG.E.U16 R156, [R82.64+0x3c0c] ;  /* 0x003c0c04529cc981 */ /* 0x000362000c1e1500 */
[----:B------:R-:W-:Y:S01]  /*fcc0*/  LOP3.LUT P4, RZ, R3, 0x40000000, RZ, 0xc0, !PT ;  /* 0x4000000003ff7812 */ /* 0x000fe2000788c0ff */
[----:B------:R-:W-:-:S08]  /*fcd0*/  IMAD.WIDE R84, R134, R85, c[0x0][0x170] ;  /* 0x00005c0086547625 */ /* 0x000fd000078e0255 */
[----:B------:R1:W5:Y:S01]  /*fce0*/  @!P2 LDG.E.U16 R160, [R82.64+0x3e04] ;  /* 0x003e040452a0a981 */ /* 0x000362000c1e1500 */
[----:B----4-:R-:W-:-:S13]  /*fcf0*/  ISETP.GE.AND P3, PT, R14, c[0x0][0x178], PT ;  /* 0x00005e000e007a0c */ /* 0x010fda0003f66270 */
[----:B------:R1:W4:Y:S01]  /*fd00*/  @!P3 LDG.E.U16 R138, [R82.64+0x3808] ;  /* 0x00380804528ab981 */ /* 0x000322000c1e1500 */
[----:B------:R-:W-:-:S13]  /*fd10*/  ISETP.GE.AND P3, PT, R12, c[0x0][0x178], PT ;  /* 0x00005e000c007a0c */ /* 0x000fda0003f66270 */
[----:B------:R1:W4:Y:S01]  /*fd20*/  @!P3 LDG.E.U16 R142, [R82.64+0x3a00] ;  /* 0x003a0004528eb981 */ /* 0x000322000c1e1500 */
[----:B------:R-:W-:-:S13]  /*fd30*/  ISETP.GE.AND P3, PT, R10, c[0x0][0x178], PT ;  /* 0x00005e000a007a0c */ /* 0x000fda0003f66270 */
[----:B------:R1:W4:Y:S01]  /*fd40*/  @!P3 LDG.E.U16 R146, [R82.64+0x3a08] ;  /* 0x003a08045292b981 */ /* 0x000322000c1e1500 */
[----:B--2---:R-:W-:-:S13]  /*fd50*/  ISETP.GE.AND P3, PT, R8, c[0x0][0x178], PT ;  /* 0x00005e0008007a0c */ /* 0x004fda0003f66270 */
[----:B------:R1:W2:Y:S01]  /*fd60*/  @!P3 LDG.E.U16 R150, [R82.64+0x3c00] ;  /* 0x003c00045296b981 */ /* 0x0002a2000c1e1500 */
[----:B------:R-:W-:-:S13]  /*fd70*/  ISETP.GE.AND P3, PT, R6, c[0x0][0x178], PT ;  /* 0x00005e0006007a0c */ /* 0x000fda0003f66270 */
[----:B------:R1:W2:Y:S01]  /*fd80*/  @!P3 LDG.E.U16 R154, [R82.64+0x3c08] ;  /* 0x003c0804529ab981 */ /* 0x0002a2000c1e1500 */
[----:B------:R-:W-:-:S13]  /*fd90*/  ISETP.GE.AND P3, PT, R5, c[0x0][0x178], PT ;  /* 0x00005e0005007a0c */ /* 0x000fda0003f66270 */
[----:B------:R1:W2:Y:S01]  /*fda0*/  @!P3 LDG.E.U16 R157, [R82.64+0x3c0e] ;  /* 0x003c0e04529db981 */ /* 0x0002a2000c1e1500 */
[C---:B------:R-:W-:Y:S01]  /*fdb0*/  LOP3.LUT P3, RZ, R3.reuse, 0x20000000, RZ, 0xc0, !PT ;  /* 0x2000000003ff7812 */ /* 0x040fe2000786c0ff */
[----:B------:R-:W-:-:S04]  /*fdc0*/  LOP3.LUT R3, R3, 0xfdffffff, RZ, 0xc0, !PT ;  /* 0xfdffffff03037812 */ /* 0x000fc800078ec0ff */
[----:B------:R-:W-:Y:S01]  /*fdd0*/  @P2 LOP3.LUT R3, R3, 0x2000000, RZ, 0xfc, !PT ;  /* 0x0200000003032812 */ /* 0x000fe200078efcff */
[----:B------:R-:W-:Y:S02]  /*fde0*/  ISETP.GE.AND P2, PT, R134, c[0x0][0x178], PT ;  /* 0x00005e0086007a0c */ /* 0x000fe40003f46270 */
[----:B------:R-:W2:Y:S01]  /*fdf0*/  LDL.LU R134, [R1+0x88] ;  /* 0x0000880001867983 */ /* 0x000ea20000300800 */
[----:B---3--:R-:W-:Y:S02]  /*fe00*/  ISETP.GE.AND P1, PT, R15, c[0x0][0x178], PT ;  /* 0x00005e000f007a0c */ /* 0x008fe40003f26270 */
[----:B------:R-:W-:Y:S02]  /*fe10*/  PRMT R136, RZ, 0x7610, R136 ;  /* 0x00007610ff887816 */ /* 0x000fe40000000088 */
[----:B------:R-:W-:-:S09]  /*fe20*/  PRMT R140, RZ, 0x7610, R140 ;  /* 0x00007610ff8c7816 */ /* 0x000fd2000000008c */
[----:B------:R1:W3:Y:S01]  /*fe30*/  @!P1 LDG.E.U16 R136, [R82.64+0x3804] ;  /* 0x0038040452889981 */ /* 0x0002e2000c1e1500 */
[----:B------:R-:W-:Y:S02]  /*fe40*/  ISETP.GE.AND P1, PT, R13, c[0x0][0x178], PT ;  /* 0x00005e000d007a0c */ /* 0x000fe40003f26270 */
[----:B------:R-:W-:-:S11]  /*fe50*/  PRMT R144, RZ, 0x7610, R144 ;  /* 0x00007610ff907816 */ /* 0x000fd60000000090 */
        /* <DEDUP_REMOVED lines=11> */
[----:B------:R-:W-:Y:S02]  /*ff10*/  PRMT R161, RZ, 0x7610, R161 ;  /* 0x00007610ffa17816 */ /* 0x000fe400000000a1 */
[----:B------:R-:W-:Y:S02]  /*ff20*/  PRMT R162, RZ, 0x7610, R162 ;  /* 0x00007610ffa27816 */ /* 0x000fe400000000a2 */
[----:B------:R-:W-:Y:S02]  /*ff30*/  PRMT R163, RZ, 0x7610, R163 ;  /* 0x00007610ffa37816 */ /* 0x000fe400000000a3 */
[----:B------:R-:W-:Y:S02]  /*ff40*/  PRMT R164, RZ, 0x7610, R164 ;  /* 0x00007610ffa47816 */ /* 0x000fe400000000a4 */
[----:B------:R-:W-:Y:S01]  /*ff50*/  PRMT R165, RZ, 0x7610, R165 ;  /* 0x00007610ffa57816 */ /* 0x000fe200000000a5 */
[----:B------:R1:W3:Y:S04]  /*ff60*/  @!P3 LDG.E.U16 R161, [R82.64+0x3e06] ;  /* 0x003e060452a1b981 */ /* 0x0002e8000c1e1500 */
[----:B------:R1:W3:Y:S04]  /*ff70*/  @!P4 LDG.E.U16 R162, [R82.64+0x3e08] ;  /* 0x003e080452a2c981 */ /* 0x0002e8000c1e1500 */
[----:B------:R1:W3:Y:S04]  /*ff80*/  @!P5 LDG.E.U16 R163, [R82.64+0x3e0a] ;  /* 0x003e0a0452a3d981 */ /* 0x0002e8000c1e1500 */
[----:B------:R1:W3:Y:S04]  /*ff90*/  @!P6 LDG.E.U16 R164, [R82.64+0x3e0c] ;  /* 0x003e0c0452a4e981 */ /* 0x0002e8000c1e1500 */
[----:B------:R1:W3:Y:S04]  /*ffa0*/  @!P1 LDG.E.U16 R159, [R82.64+0x3e02] ;  /* 0x003e0204529f9981 */ /* 0x0002e8000c1e1500 */
[----:B------:R1:W3:Y:S01]  /*ffb0*/  @!P0 LDG.E.U16 R165, [R82.64+0x3e0e] ;  /* 0x003e0e0452a58981 */ /* 0x0002e2000c1e1500 */
[----:B------:R0:W-:Y:S01]  /*ffc0*/  @!P2 STG.E.U16 [R84.64], R135 ;  /* 0x000000875400a986 */ /* 0x0001e2000c101504 */
[----:B------:R-:W-:Y:S01]  /*ffd0*/  FADD R133, R133, 1 ;  /* 0x3f80000085857421 */ /* 0x000fe20000000000 */
[----:B0-----:R-:W-:Y:S01]  /*ffe0*/  PRMT R135, R135, 0x7632, R135 ;  /* 0x0000763287877816 */ /* 0x001fe20000000087 */
[----:B------:R-:W-:Y:S01]  /*fff0*/  IMAD.MOV.U32 R2, RZ, RZ, 0x3e800000 ;  /* 0x3e800000ff027424 */ /* 0x000fe200078e00ff */
[----:B------:R-:W-:Y:S01]  /*10000*/  FADD R132, R132, 1 ;  /* 0x3f80000084847421 */ /* 0x000fe20000000000 */
[----:B--2---:R-:W-:-:S13]  /*10010*/  ISETP.GE.AND P1, PT, R134, c[0x0][0x178], PT ;  /* 0x00005e0086007a0c */ /* 0x004fda0003f26270 */
[----:B------:R0:W-:Y:S01]  /*10020*/  @!P1 STG.E.U16 [R84.64+0x2], R135 ;  /* 0x0000028754009986 */ /* 0x0001e2000c101504 */
[----:B------:R-:W-:-:S04]  /*10030*/  FSETP.GT.AND P1, PT, R133, 8.50705917302346158658e+37, PT ;  /* 0x7e8000008500780b */ /* 0x000fc80003f24000 */
[----:B-1----:R-:W-:Y:S01]  /*10040*/  FSEL R82, R2, 1, P1 ;  /* 0x3f80000002527808 */ /* 0x002fe20000800000 */
[----:B0-----:R-:W2:Y:S08]  /*10050*/  LDL.LU R135, [R1+0x20] ;  /* 0x0000200001877983 */ /* 0x001eb00000300800 */
[----:B------:R-:W-:Y:S01]  /*10060*/  @P1 FMUL R133, R133, 0.25 ;  /* 0x3e80000085851820 */ /* 0x000fe20000400000 */
[----:B------:R-:W-:-:S04]  /*10070*/  FSETP.GT.AND P1, PT, R132, 8.50705917302346158658e+37, PT ;  /* 0x7e8000008400780b */ /* 0x000fc80003f24000 */
[----:B------:R-:W-:-:S09]  /*10080*/  FSEL R134, R2, 1, P1 ;  /* 0x3f80000002867808 */ /* 0x000fd20000800000 */
[----:B------:R-:W-:Y:S01]  /*10090*/  @P1 FMUL R132, R132, 0.25 ;  /* 0x3e80000084841820 */ /* 0x000fe20000400000 */
[----:B------:R-:W-:Y:S02]  /*100a0*/  ISETP.GE.AND P1, PT, R131, c[0x0][0x178], PT ;  /* 0x00005e0083007a0c */ /* 0x000fe40003f26270 */
[----:B------:R-:W2:Y:S01]  /*100b0*/  LDL.LU R131, [R1+0x970] ;  /* 0x0009700001837983 */ /* 0x000ea20000300800 */
[----:B------:R-:W0:Y:S01]  /*100c0*/  MUFU.RCP R133, R133 ;  /* 0x0000008500857308 */ /* 0x000e220000001000 */
[----:B------:R-:W-:-:S07]  /*100d0*/  ISETP.GE.AND P2, PT, R130, c[0x0][0x178], PT ;  /* 0x00005e0082007a0c */ /* 0x000fce0003f46270 */
[----:B------:R1:W4:Y:S01]  /*100e0*/  MUFU.RCP R83, R132 ;  /* 0x0000008400537308 */ /* 0x0003220000001000 */
[----:B------:R-:W3:Y:S04]  /*100f0*/  LDL.LU R130, [R1+0x96c] ;  /* 0x00096c0001827983 */ /* 0x000ee80000300800 */
[----:B-1----:R-:W5:Y:S01]  /*10100*/  LDL.LU R132, [R1+0x1c] ;  /* 0x00001c0001847983 */ /* 0x002f620000300800 */
[----:B0-----:R-:W-:-:S03]  /*10110*/  FMUL R133, R133, R82 ;  /* 0x0000005285857220 */ /* 0x001fc60000400000 */
[----:B------:R-:W5:Y:S01]  /*10120*/  LDL.LU R82, [R1+0x18] ;  /* 0x0000180001527983 */ /* 0x000f620000300800 */
[----:B----4-:R-:W-:Y:S02]  /*10130*/  FMUL R83, R83, R134 ;  /* 0x0000008653537220 */ /* 0x010fe40000400000 */
[----:B------:R-:W4:Y:S01]  /*10140*/  LDL.LU R134, [R1+0x24] ;  /* 0x0000240001867983 */ /* 0x000f220000300800 */
[----:B--2---:R-:W-:Y:S02]  /*10150*/  FMUL R131, R131, R133 ;  /* 0x0000008583837220 */ /* 0x004fe40000400000 */
[----:B------:R-:W2:Y:S01]  /*10160*/  LDL.LU R133, [R1+0xa4] ;  /* 0x0000a40001857983 */ /* 0x000ea20000300800 */
[----:B---3--:R-:W-:Y:S01]  /*10170*/  FMUL R130, R130, R83 ;  /* 0x0000005382827220 */ /* 0x008fe20000400000 */
[----:B-----5:R-:W-:Y:S02]  /*10180*/  SEL R132, R132, RZ, !P1 ;  /* 0x000000ff84847207 */ /* 0x020fe40004800000 */
[----:B------:R-:W-:-:S03]  /*10190*/  SEL R82, R82, RZ, !P2 ;  /* 0x000000ff52527207 */ /* 0x000fc60005000000 */
[----:B------:R-:W-:Y:S02]  /*101a0*/  HADD2.F32 R132, -RZ, R132.H0_H0 ;  /* 0x20000084ff847230 */ /* 0x000fe40000004100 */
[----:B------:R-:W-:-:S03]  /*101b0*/  HADD2.F32 R82, -RZ, R82.H0_H0 ;  /* 0x20000052ff527230 */ /* 0x000fc60000004100 */
[----:B------:R-:W-:Y:S02]  /*101c0*/  FMUL R131, R132, R131 ;  /* 0x0000008384837220 */ /* 0x000fe40000400000 */
[----:B------:R-:W-:Y:S01]  /*101d0*/  FMUL R82, R82, R130 ;  /* 0x0000008252527220 */ /* 0x000fe20000400000 */
[----:B------:R-:W-:-:S04]  /*101e0*/  LOP3.LUT R3, R3, 0xfbffffff, RZ, 0xc0, !PT ;  /* 0xfbffffff03037812 */ /* 0x000fc800078ec0ff */
[----:B------:R-:W-:Y:S02]  /*101f0*/  F2FP.PACK_AB R82, R82, R131 ;  /* 0x000000835252723e */ /* 0x000fe400000000ff */
[----:B------:R-:W-:-:S03]  /*10200*/  @P3 LOP3.LUT R3, R3, 0x4000000, RZ, 0xfc, !PT ;  /* 0x0400000003033812 */ /* 0x000fc600078efcff */
[----:B------:R0:W-:Y:S02]  /*10210*/  @!P1 STG.E.U16 [R84.64+0x4], R82 ;  /* 0x0000045254009986 */ /* 0x0001e4000c101504 */
[----:B0-----:R-:W-:-:S05]  /*10220*/  PRMT R82, R82, 0x7632, R82 ;  /* 0x0000763252527816 */ /* 0x001fca0000000052 */
[----:B------:R4:W-:Y:S01]  /*10230*/  @!P2 STG.E.U16 [R84.64+0x6], R82 ;  /* 0x000006525400a986 */ /* 0x0009e2000c101504 */
[----:B------:R-:W-:-:S04]  /*10240*/  LOP3.LUT P1, RZ, R3, 0x8000000, RZ, 0xc0, !PT ;  /* 0x0800000003ff7812 */ /* 0x000fc8000782c0ff */
[----:B------:R-:W-:Y:S02]  /*10250*/  SEL R130, R135, RZ, !P1 ;  /* 0x000000ff87827207 */ /* 0x000fe40004800000 */
[----:B------:R-:W3:Y:S03]  /*10260*/  LDL.LU R135, [R1+0x30] ;  /* 0x0000300001877983 */ /* 0x000ee60000300800 */
[----:B------:R-:W-:-:S05]  /*10270*/  HADD2.F32 R130, -RZ, R130.H0_H0 ;  /* 0x20000082ff827230 */ /* 0x000fca0000004100 */
[----:B------:R-:W-:-:S04]  /*10280*/  FADD R83, RZ, -R130 ;  /* 0x80000082ff537221 */ /* 0x000fc80000000000 */
[----:B------:R-:W-:Y:S01]  /*10290*/  FMUL R83, R83, 1.4426950216293334961 ;  /* 0x3fb8aa3b53537820 */ /* 0x000fe20000400000 */
[----:B--2---:R-:W-:-:S04]  /*102a0*/  ISETP.GE.AND P3, PT, R133, c[0x0][0x178], PT ;  /* 0x00005e0085007a0c */ /* 0x004fc80003f66270 */
[----:B----4-:R-:W-:-:S05]  /*102b0*/  SEL R82, R134, RZ, !P3 ;  /* 0x000000ff86527207 */ /* 0x010fca0005800000 */
[----:B------:R-:W-:-:S05]  /*102c0*/  HADD2.F32 R134, -RZ, R82.H0_H0 ;  /* 0x20000052ff867230 */ /* 0x000fca0000004100 */
[----:B------:R-:W-:-:S04]  /*102d0*/  FADD R82, RZ, -R134 ;  /* 0x80000086ff527221 */ /* 0x000fc80000000000 */
[----:B------:R-:W-:-:S05]  /*102e0*/  FMUL R82, R82, 1.4426950216293334961 ;  /* 0x3fb8aa3b52527820 */ /* 0x000fca0000400000 */
[----:B------:R-:W-:-:S13]  /*102f0*/  FSETP.GEU.AND P2, PT, R82, -126, PT ;  /* 0xc2fc00005200780b */ /* 0x000fda0003f4e000 */
[----:B------:R-:W-:-:S06]  /*10300*/  @!P2 FMUL R82, R82, 0.5 ;  /* 0x3f0000005252a820 */ /* 0x000fcc0000400000 */
[----:B------:R-:W0:Y:S02]  /*10310*/  MUFU.EX2 R82, R82 ;  /* 0x0000005200527308 */ /* 0x000e240000000800 */
[----:B0-----:R-:W-:Y:S01]  /*10320*/  @!P2 FMUL R82, R82, R82 ;  /* 0x000000525252a220 */ /* 0x001fe20000400000 */
[----:B------:R-:W-:-:S13]  /*10330*/  FSETP.GEU.AND P2, PT, R83, -126, PT ;  /* 0xc2fc00005300780b */ /* 0x000fda0003f4e000 */
[----:B------:R-:W-:-:S06]  /*10340*/  @!P2 FMUL R83, R83, 0.5 ;  /* 0x3f0000005353a820 */ /* 0x000fcc0000400000 */
[----:B------:R-:W0:Y:S01]  /*10350*/  MUFU.EX2 R83, R83 ;  /* 0x0000005300537308 */ /* 0x000e220000000800 */
[----:B------:R-:W-:Y:S01]  /*10360*/  FADD R82, R82, 1 ;  /* 0x3f80000052527421 */ /* 0x000fe20000000000 */
[----:B0-----:R-:W-:-:S04]  /*10370*/  @!P2 FMUL R83, R83, R83 ;  /* 0x000000535353a220 */ /* 0x001fc80000400000 */
[----:B------:R-:W-:Y:S01]  /*10380*/  FSETP.GT.AND P2, PT, R82, 8.50705917302346158658e+37, PT ;  /* 0x7e8000005200780b */ /* 0x000fe20003f44000 */
[----:B------:R-:W-:-:S03]  /*10390*/  FADD R83, R83, 1 ;  /* 0x3f80000053537421 */ /* 0x000fc60000000000 */
[----:B------:R-:W-:-:S09]  /*103a0*/  FSEL R131, R2, 1, P2 ;  /* 0x3f80000002837808 */ /* 0x000fd20001000000 */
[----:B------:R-:W-:Y:S01]  /*103b0*/  @P2 FMUL R82, R82, 0.25 ;  /* 0x3e80000052522820 */ /* 0x000fe20000400000 */
[----:B------:R-:W-:-:S05]  /*103c0*/  FSETP.GT.AND P2, PT, R83, 8.50705917302346158658e+37, PT ;  /* 0x7e8000005300780b */ /* 0x000fca0003f44000 */
[----:B------:R-:W0:Y:S08]  /*103d0*/  MUFU.RCP R82, R82 ;  /* 0x0000005200527308 */ /* 0x000e300000001000 */
[----:B------:R-:W-:-:S04]  /*103e0*/  @P2 FMUL R83, R83, 0.25 ;  /* 0x3e80000053532820 */ /* 0x000fc80000400000 */
[----:B------:R1:W2:Y:S01]  /*103f0*/  MUFU.RCP R132, R83 ;  /* 0x0000005300847308 */ /* 0x0002a20000001000 */
[----:B0-----:R-:W-:Y:S01]  /*10400*/  FMUL R131, R82, R131 ;  /* 0x0000008352837220 */ /* 0x001fe20000400000 */
[----:B-1----:R-:W4:Y:S01]  /*10410*/  LDL.LU R83, [R1+0x2c] ;  /* 0x00002c0001537983 */ /* 0x002f220000300800 */
[----:B------:R-:W5:Y:S01]  /*10420*/  LDL.LU R82, [R1+0x28] ;  /* 0x0000280001527983 */ /* 0x000f620000300800 */
[----:B------:R-:W-:Y:S01]  /*10430*/  FSEL R133, R2, 1, P2 ;  /* 0x3f80000002857808 */ /* 0x000fe20001000000 */
[----:B------:R-:W-:Y:S02]  /*10440*/  FMUL R131, R134, R131 ;  /* 0x0000008386837220 */ /* 0x000fe40000400000 */
[----:B------:R-:W3:Y:S02]  /*10450*/  LDL.LU R134, [R1+0xbc] ;  /* 0x0000bc0001867983 */ /* 0x000ee40000300800 */
[----:B--2---:R-:W-:Y:S01]  /*10460*/  FMUL R132, R132, R133 ;  /* 0x0000008584847220 */ /* 0x004fe20000400000 */
[----:B----4-:R-:W-:-:S02]  /*10470*/  SEL R83, R83, RZ, !P3 ;  /* 0x000000ff53537207 */ /* 0x010fc40005800000 */
[----:B-----5:R-:W-:-:S03]  /*10480*/  SEL R82, R82, RZ, !P1 ;  /* 0x000000ff52527207 */ /* 0x020fc60004800000 */
[----:B------:R-:W-:Y:S02]  /*10490*/  HADD2.F32 R133, -RZ, R83.H0_H0 ;  /* 0x20000053ff857230 */ /* 0x000fe40000004100 */
[----:B------:R-:W-:Y:S01]  /*104a0*/  HADD2.F32 R83, -RZ, R82.H0_H0 ;  /* 0x20000052ff537230 */ /* 0x000fe20000004100 */
[----:B------:R-:W-:Y:S02]  /*104b0*/  FMUL R82, R130, R132 ;  /* 0x0000008482527220 */ /* 0x000fe40000400000 */
[----:B------:R-:W2:Y:S01]  /*104c0*/  LDL.LU R132, [R1+0x34] ;  /* 0x0000340001847983 */ /* 0x000ea20000300800 */
[----:B------:R-:W-:Y:S01]  /*104d0*/  FMUL R130, R133, R131 ;  /* 0x0000008385827220 */ /* 0x000fe20000400000 */
[----:B------:R-:W-:-:S05]  /*104e0*/  FMUL R82, R83, R82 ;  /* 0x0000005253527220 */ /* 0x000fca0000400000 */
[----:B------:R-:W-:Y:S02]  /*104f0*/  F2FP.PACK_AB R82, R82, R130 ;  /* 0x000000825252723e */ /* 0x000fe400000000ff */
[----:B------:R-:W-:-:S03]  /*10500*/  ISETP.GE.AND P2, PT, R129, c[0x0][0x178], PT ;  /* 0x00005e0081007a0c */ /* 0x000fc60003f46270 */
[----:B------:R0:W-:Y:S02]  /*10510*/  @!P3 STG.E.U16 [R84.64+0x8], R82 ;  /* 0x000008525400b986 */ /* 0x0001e4000c101504 */
[----:B0-----:R-:W-:-:S05]  /*10520*/  PRMT R82, R82, 0x7632, R82 ;  /* 0x0000763252527816 */ /* 0x001fca0000000052 */
[----:B------:R2:W-:Y:S01]  /*10530*/  @!P1 STG.E.U16 [R84.64+0xa], R82 ;  /* 0x00000a5254009986 */ /* 0x0005e2000c101504 */
[----:B---3--:R-:W-:Y:S02]  /*10540*/  ISETP.GE.AND P3, PT, R134, c[0x0][0x178], PT ;  /* 0x00005e0086007a0c */ /* 0x008fe40003f66270 */
[----:B------:R-:W3:Y:S02]  /*10550*/  LDL.LU R134, [R1+0xd0] ;  /* 0x0000d00001867983 */ /* 0x000ee40000300800 */
[----:B------:R-:W-:Y:S02]  /*10560*/  SEL R83, R135, RZ, !P3 ;  /* 0x000000ff87537207 */ /* 0x000fe40005800000 */
[----:B------:R-:W4:Y:S01]  /*10570*/  LDL.LU R135, [R1+0x44] ;  /* 0x0000440001877983 */ /* 0x000f220000300800 */
[----:B--2---:R-:W-:-:S05]  /*10580*/  SEL R82, R132, RZ, !P2 ;  /* 0x000000ff84527207 */ /* 0x004fca0005000000 */
[----:B------:R-:W-:-:S05]  /*10590*/  HADD2.F32 R133, -RZ, R82.H0_H0 ;  /* 0x20000052ff857230 */ /* 0x000fca0000004100 */
[----:B------:R-:W-:-:S04]  /*105a0*/  FADD R82, RZ, -R133 ;  /* 0x80000085ff527221 */ /* 0x000fc80000000000 */
[----:B------:R-:W-:-:S05]  /*105b0*/  FMUL R82, R82, 1.4426950216293334961 ;  /* 0x3fb8aa3b52527820 */ /* 0x000fca0000400000 */
[----:B------:R-:W-:Y:S01]  /*105c0*/  FSETP.GEU.AND P1, PT, R82, -126, PT ;  /* 0xc2fc00005200780b */ /* 0x000fe20003f2e000 */
[----:B------:R-:W-:-:S12]  /*105d0*/  HADD2.F32 R132, -RZ, R83.H0_H0 ;  /* 0x20000053ff847230 */ /* 0x000fd80000004100 */
[----:B------:R-:W-:-:S06]  /*105e0*/  @!P1 FMUL R82, R82, 0.5 ;  /* 0x3f00000052529820 */ /* 0x000fcc0000400000 */
[----:B------:R-:W0:Y:S01]  /*105f0*/  MUFU.EX2 R82, R82 ;  /* 0x0000005200527308 */ /* 0x000e220000000800 */
[----:B------:R-:W-:-:S04]  /*10600*/  FADD R83, RZ, -R132 ;  /* 0x80000084ff537221 */ /* 0x000fc80000000000 */
[----:B------:R-:W-:Y:S01]  /*10610*/  FMUL R83, R83, 1.4426950216293334961 ;  /* 0x3fb8aa3b53537820 */ /* 0x000fe20000400000 */
[----:B0-----:R-:W-:-:S04]  /*10620*/  @!P1 FMUL R82, R82, R82 ;  /* 0x0000005252529220 */ /* 0x001fc80000400000 */
        /* <DEDUP_REMOVED lines=9> */
[----:B------:R-:W-:-:S04]  /*106c0*/  FSETP.GT.AND P1, PT, R83, 8.50705917302346158658e+37, PT ;  /* 0x7e8000005300780b */ /* 0x000fc80003f24000 */
[----:B------:R-:W-:-:S09]  /*106d0*/  FSEL R131, R2, 1, P1 ;  /* 0x3f80000002837808 */ /* 0x000fd20000800000 */
[----:B------:R-:W-:Y:S01]  /*106e0*/  @P1 FMUL R83, R83, 0.25 ;  /* 0x3e80000053531820 */ /* 0x000fe20000400000 */
[----:B------:R-:W-:-:S03]  /*106f0*/  ISETP.GE.AND P1, PT, R129, c[0x0][0x178], PT ;  /* 0x00005e0081007a0c */ /* 0x000fc60003f26270 */
[----:B------:R0:W-:Y:S08]  /*10700*/  MUFU.RCP R129, R83 ;  /* 0x0000005300817308 */ /* 0x0001f00000001000 */
[----:B------:R-:W1:Y:S01]  /*10710*/  MUFU.RCP R82, R82 ;  /* 0x0000005200527308 */ /* 0x000e620000001000 */
[----:B0-----:R-:W2:Y:S01]  /*10720*/  LDL.LU R83, [R1+0x40] ;  /* 0x0000400001537983 */ /* 0x001ea20000300800 */
[----:B-1----:R-:W-:Y:S01]  /*10730*/  FMUL R130, R82, R130 ;  /* 0x0000008252827220 */ /* 0x002fe20000400000 */
[----:B------:R-:W-:-:S02]  /*10740*/  SEL R82, R128, RZ, !P3 ;  /* 0x000000ff80527207 */ /* 0x000fc40005800000 */
[----:B------:R-:W5:Y:S01]  /*10750*/  LDL.LU R128, [R1+0x968] ;  /* 0x0009680001807983 */ /* 0x000f620000300800 */
[----:B------:R-:W-:Y:S01]  /*10760*/  FMUL R131, R129, R131 ;  /* 0x0000008381837220 */ /* 0x000fe20000400000 */
[----:B------:R-:W-:Y:S02]  /*10770*/  FMUL R129, R133, R130 ;  /* 0x0000008285817220 */ /* 0x000fe40000400000 */
[----:B------:R-:W3:Y:S01]  /*10780*/  LDL.LU R133, [R1+0x48] ;  /* 0x0000480001857983 */ /* 0x000ee20000300800 */
[----:B------:R-:W-:Y:S01]  /*10790*/  HADD2.F32 R130, -RZ, R82.H0_H0 ;  /* 0x20000052ff827230 */ /* 0x000fe20000004100 */
[----:B------:R-:W-:-:S04]  /*107a0*/  FMUL R82, R132, R131 ;  /* 0x0000008384527220 */ /* 0x000fc80000400000 */
[----:B------:R-:W-:Y:S01]  /*107b0*/  FMUL R82, R130, R82 ;  /* 0x0000005282527220 */ /* 0x000fe20000400000 */
[----:B--2---:R-:W-:-:S05]  /*107c0*/  SEL R83, R83, RZ, !P1 ;  /* 0x000000ff53537207 */ /* 0x004fca0004800000 */
[----:B------:R-:W-:-:S05]  /*107d0*/  HADD2.F32 R83, -RZ, R83.H0_H0 ;  /* 0x20000053ff537230 */ /* 0x000fca0000004100 */
[----:B------:R-:W-:-:S05]  /*107e0*/  FMUL R83, R83, R129 ;  /* 0x0000008153537220 */ /* 0x000fca0000400000 */
[----:B------:R-:W-:Y:S02]  /*107f0*/  F2FP.PACK_AB R82, R82, R83 ;  /* 0x000000535252723e */ /* 0x000fe400000000ff */
[----:B-----5:R-:W-:-:S03]  /*10800*/  ISETP.GE.AND P2, PT, R128, c[0x0][0x178], PT ;  /* 0x00005e0080007a0c */ /* 0x020fc60003f46270 */
[----:B------:R0:W-:Y:S02]  /*10810*/  @!P1 STG.E.U16 [R84.64+0xc], R82 ;  /* 0x00000c5254009986 */ /* 0x0001e4000c101504 */
[----:B0-----:R-:W-:-:S05]  /*10820*/  PRMT R82, R82, 0x7632, R82 ;  /* 0x0000763252527816 */ /* 0x001fca0000000052 */
[----:B------:R3:W-:Y:S02]  /*10830*/  @!P3 STG.E.U16 [R84.64+0xe], R82 ;  /* 0x00000e525400b986 */ /* 0x0007e4000c101504 */
[----:B---3--:R-:W-:Y:S02]  /*10840*/  SEL R82, R133, RZ, !P2 ;  /* 0x000000ff85527207 */ /* 0x008fe40005000000 */
[----:B------:R-:W-:Y:S01]  /*10850*/  ISETP.GE.AND P3, PT, R134, c[0x0][0x178], PT ;  /* 0x00005e0086007a0c */ /* 0x000fe20003f66270 */
[----:B------:R-:W2:Y:S01]  /*10860*/  LDL.LU R133, [R1+0x5c] ;  /* 0x00005c0001857983 */ /* 0x000ea20000300800 */
[----:B------:R-:W3:Y:S02]  /*10870*/  LDL.LU R134, [R1+0xe0] ;  /* 0x0000e00001867983 */ /* 0x000ee40000300800 */
[----:B------:R-:W-:-:S05]  /*10880*/  HADD2.F32 R132, -RZ, R82.H0_H0 ;  /* 0x20000052ff847230 */ /* 0x000fca0000004100 */
[----:B------:R-:W-:-:S04]  /*10890*/  FADD R82, RZ, -R132 ;  /* 0x80000084ff527221 */ /* 0x000fc80000000000 */
[----:B------:R-:W-:-:S05]  /*108a0*/  FMUL R82, R82, 1.4426950216293334961 ;  /* 0x3fb8aa3b52527820 */ /* 0x000fca0000400000 */
[C---:B------:R-:W-:Y:S02]  /*108b0*/  FSETP.GEU.AND P1, PT, R82.reuse, -126, PT ;  /* 0xc2fc00005200780b */ /* 0x040fe40003f2e000 */
[----:B----4-:R-:W-:Y:S02]  /*108c0*/  SEL R83, R135, RZ, !P3 ;  /* 0x000000ff87537207 */ /* 0x010fe40005800000 */
[----:B------:R-:W4:Y:S09]  /*108d0*/  LDL.LU R135, [R1+0x58] ;  /* 0x0000580001877983 */ /* 0x000f320000300800 */
[----:B------:R-:W-:Y:S01]  /*108e0*/  @!P1 FMUL R82, R82, 0.5 ;  /* 0x3f00000052529820 */ /* 0x000fe20000400000 */
[----:B------:R-:W-:-:S05]  /*108f0*/  HADD2.F32 R131, -RZ, R83.H0_H0 ;  /* 0x20000053ff837230 */ /* 0x000fca0000004100 */
        /* <DEDUP_REMOVED lines=14> */
[----:B------:R-:W0:Y:S01]  /*109e0*/  MUFU.RCP R82, R82 ;  /* 0x0000005200527308 */ /* 0x000e220000001000 */
[----:B------:R-:W-:-:S07]  /*109f0*/  FSEL R130, R2, 1, P1 ;  /* 0x3f80000002827808 */ /* 0x000fce0000800000 */
[----:B------:R-:W-:Y:S01]  /*10a00*/  @P1 FMUL R83, R83, 0.25 ;  /* 0x3e80000053531820 */ /* 0x000fe20000400000 */
[----:B------:R-:W-:-:S03]  /*10a10*/  ISETP.GE.AND P1, PT, R128, c[0x0][0x178], PT ;  /* 0x00005e0080007a0c */ /* 0x000fc60003f26270 */
[----:B------:R1:W5:Y:S01]  /*10a20*/  MUFU.RCP R128, R83 ;  /* 0x0000005300807308 */ /* 0x0003620000001000 */
[----:B0-----:R-:W-:Y:S01]  /*10a30*/  FMUL R129, R82, R129 ;  /* 0x0000008152817220 */ /* 0x001fe20000400000 */
[----:B-1----:R-:W2:Y:S01]  /*10a40*/  LDL.LU R83, [R1+0x54] ;  /* 0x0000540001537983 */ /* 0x002ea20000300800 */
[----:B------:R-:W3:Y:S01]  /*10a50*/  LDL.LU R82, [R1+0x50] ;  /* 0x0000500001527983 */ /* 0x000ee20000300800 */
[----:B-----5:R-:W-:Y:S01]  /*10a60*/  FMUL R130, R128, R130 ;  /* 0x0000008280827220 */ /* 0x020fe20000400000 */
[----:B------:R-:W-:Y:S01]  /*10a70*/  FMUL R128, R132, R129 ;  /* 0x0000008184807220 */ /* 0x000fe20000400000 */
[----:B------:R-:W-:Y:S01]  /*10a80*/  ISETP.GE.AND P2, PT, R127, c[0x0][0x178], PT ;  /* 0x00005e007f007a0c */ /* 0x000fe20003f46270 */
[----:B------:R-:W5:Y:S01]  /*10a90*/  LDL.LU R132, [R1+0x64] ;  /* 0x0000640001847983 */ /* 0x000f620000300800 */
[----:B--2---:R-:W-:Y:S02]  /*10aa0*/  SEL R83, R83, RZ, !P1 ;  /* 0x000000ff53537207 */ /* 0x004fe40004800000 */
[----:B---3--:R-:W-:-:S03]  /*10ab0*/  SEL R82, R82, RZ, !P3 ;  /* 0x000000ff52527207 */ /* 0x008fc60005800000 */
[----:B------:R-:W-:Y:S02]  /*10ac0*/  HADD2.F32 R83, -RZ, R83.H0_H0 ;  /* 0x20000053ff537230 */ /* 0x000fe40000004100 */
[----:B------:R-:W-:Y:S01]  /*10ad0*/  HADD2.F32 R129, -RZ, R82.H0_H0 ;  /* 0x20000052ff817230 */ /* 0x000fe20000004100 */
[----:B------:R-:W-:Y:S02]  /*10ae0*/  FMUL R82, R131, R130 ;  /* 0x0000008283527220 */ /* 0x000fe40000400000 */
[----:B------:R-:W-:Y:S02]  /*10af0*/  FMUL R83, R83, R128 ;  /* 0x0000008053537220 */ /* 0x000fe40000400000 */
[----:B------:R-:W-:-:S05]  /*10b00*/  FMUL R82, R129, R82 ;  /* 0x0000005281527220 */ /* 0x000fca0000400000 */
[----:B------:R-:W-:-:S05]  /*10b10*/  F2FP.PACK_AB R82, R82, R83 ;  /* 0x000000535252723e */ /* 0x000fca00000000ff */
[----:B------:R0:W-:Y:S02]  /*10b20*/  @!P1 STG.E.U16 [R84.64+0x200], R82 ;  /* 0x0002005254009986 */ /* 0x0001e4000c101504 */
[----:B0-----:R-:W-:-:S05]  /*10b30*/  PRMT R82, R82, 0x7632, R82 ;  /* 0x0000763252527816 */ /* 0x001fca0000000052 */
[----:B------:R0:W-:Y:S02]  /*10b40*/  @!P3 STG.E.U16 [R84.64+0x202], R82 ;  /* 0x000202525400b986 */ /* 0x0001e4000c101504 */
[----:B0-----:R-:W-:Y:S02]  /*10b50*/  SEL R82, R133, RZ, !P2 ;  /* 0x000000ff85527207 */ /* 0x001fe40005000000 */
        /* <DEDUP_REMOVED lines=28> */
[----:B------:R0:W1:Y:S02]  /*10d20*/  MUFU.RCP R127, R83 ;  /* 0x00000053007f7308 */ /* 0x0000640000001000 */
[----:B0-----:R-:W2:Y:S06]  /*10d30*/  LDL.LU R83, [R1+0x68] ;  /* 0x0000680001537983 */ /* 0x001eac0000300800 */
[----:B------:R-:W0:Y:S01]  /*10d40*/  MUFU.RCP R82, R82 ;  /* 0x0000005200527308 */ /* 0x000e220000001000 */
[----:B-1----:R-:W-:Y:S01]  /*10d50*/  FMUL R129, R127, R129 ;  /* 0x000000817f817220 */ /* 0x002fe20000400000 */
[----:B0-----:R-:W-:Y:S01]  /*10d60*/  FMUL R128, R82, R128 ;  /* 0x0000008052807220 */ /* 0x001fe20000400000 */
[----:B-----5:R-:W-:-:S03]  /*10d70*/  SEL R82, R132, RZ, !P3 ;  /* 0x000000ff84527207 */ /* 0x020fc60005800000 */
[----:B------:R-:W-:Y:S02]  /*10d80*/  FMUL R127, R131, R128 ;  /* 0x00000080837f7220 */ /* 0x000fe40000400000 */
[----:B------:R-:W5:Y:S01]  /*10d90*/  LDL.LU R131, [R1+0x78] ;  /* 0x0000780001837983 */ /* 0x000f620000300800 */
[----:B------:R-:W3:Y:S02]  /*10da0*/  LDL.LU R132, [R1+0x74] ;  /* 0x0000740001847983 */ /* 0x000ee40000300800 */
[----:B------:R-:W-:Y:S01]  /*10db0*/  HADD2.F32 R128, -RZ, R82.H0_H0 ;  /* 0x20000052ff807230 */ /* 0x000fe20000004100 */
[----:B------:R-:W-:-:S04]  /*10dc0*/  FMUL R82, R130, R129 ;  /* 0x0000008182527220 */ /* 0x000fc80000400000 */
[----:B------:R-:W-:Y:S01]  /*10dd0*/  FMUL R82, R128, R82 ;  /* 0x0000005280527220 */ /* 0x000fe20000400000 */
[----:B------:R-:W-:Y:S02]  /*10de0*/  ISETP.GE.AND P2, PT, R126, c[0x0][0x178], PT ;  /* 0x00005e007e007a0c */ /* 0x000fe40003f46270 */
[----:B--2---:R-:W-:-:S05]  /*10df0*/  SEL R83, R83, RZ, !P1 ;  /* 0x000000ff53537207 */ /* 0x004fca0004800000 */
[----:B------:R-:W-:-:S05]  /*10e00*/  HADD2.F32 R83, -RZ, R83.H0_H0 ;  /* 0x20000053ff537230 */ /* 0x000fca0000004100 */
[----:B------:R-:W-:-:S05]  /*10e10*/  FMUL R83, R83, R127 ;  /* 0x0000007f53537220 */ /* 0x000fca0000400000 */
[----:B------:R-:W-:-:S05]  /*10e20*/  F2FP.PACK_AB R82, R82, R83 ;  /* 0x000000535252723e */ /* 0x000fca00000000ff */
[----:B------:R0:W-:Y:S02]  /*10e30*/  @!P1 STG.E.U16 [R84.64+0x204], R82 ;  /* 0x0002045254009986 */ /* 0x0001e4000c101504 */
[----:B0-----:R-:W-:-:S05]  /*10e40*/  PRMT R82, R82, 0x7632, R82 ;  /* 0x0000763252527816 */ /* 0x001fca0000000052 */
[----:B------:R0:W-:Y:S02]  /*10e50*/  @!P3 STG.E.U16 [R84.64+0x206], R82 ;  /* 0x000206525400b986 */ /* 0x0001e4000c101504 */
[----:B0-----:R-:W-:Y:S02]  /*10e60*/  SEL R82, R133, RZ, !P2 ;  /* 0x000000ff85527207 */ /* 0x001fe40005000000 */
[----:B------:R-:W2:Y:S01]  /*10e70*/  LDL.LU R133, [R1+0x80] ;  /* 0x0000800001857983 */ /* 0x000ea20000300800 */
[----:B---3--:R-:W-:Y:S02]  /*10e80*/  ISETP.GE.AND P3, PT, R134, c[0x0][0x178], PT ;  /* 0x00005e0086007a0c */ /* 0x008fe40003f66270 */
[----:B------:R-:W3:Y:S02]  /*10e90*/  LDL.LU R134, [R1+0x120] ;  /* 0x0001200001867983 */ /* 0x000ee40000300800 */
[----:B----4-:R-:W-:Y:S02]  /*10ea0*/  SEL R83, R135, RZ, !P3 ;  /* 0x000000ff87537207 */ /* 0x010fe40005800000 */
[----:B------:R-:W4:Y:S01]  /*10eb0*/  LDL.LU R135, [R1+0x7c] ;  /* 0x00007c0001877983 */ /* 0x000f220000300800 */
        /* <DEDUP_REMOVED lines=20> */
[----:B------:R-:W-:Y:S01]  /*11000*/  FSEL R128, R2, 1, P1 ;  /* 0x3f80000002807808 */ /* 0x000fe20000800000 */
[----:B------:R-:W0:Y:S08]  /*11010*/  MUFU.RCP R82, R82 ;  /* 0x0000005200527308 */ /* 0x000e300000001000 */
[----:B------:R-:W-:Y:S01]  /*11020*/  @P1 FMUL R83, R83, 0.25 ;  /* 0x3e80000053531820 */ /* 0x000fe20000400000 */
[----:B------:R-:W-:-:S03]  /*11030*/  ISETP.GE.AND P1, PT, R126, c[0x0][0x178], PT ;  /* 0x00005e007e007a0c */ /* 0x000fc60003f26270 */
[----:B------:R5:W1:Y:S01]  /*11040*/  MUFU.RCP R126, R83 ;  /* 0x00000053007e7308 */ /* 0x000a620000001000 */
[----:B0-----:R-:W-:Y:S01]  /*11050*/  FMUL R127, R82, R127 ;  /* 0x0000007f527f7220 */ /* 0x001fe20000400000 */
[----:B------:R-:W-:Y:S02]  /*11060*/  SEL R82, R132, RZ, !P3 ;  /* 0x000000ff84527207 */ /* 0x000fe40005800000 */
[----:B-----5:R-:W-:Y:S02]  /*11070*/  SEL R83, R131, RZ, !P1 ;  /* 0x000000ff83537207 */ /* 0x020fe40004800000 */
[----:B------:R-:W5:Y:S01]  /*11080*/  LDL.LU R131, [R1+0x94] ;  /* 0x0000940001837983 */ /* 0x000f620000300800 */
[----:B------:R-:W5:Y:S01]  /*11090*/  LDL.LU R132, [R1+0x84] ;  /* 0x0000840001847983 */ /* 0x000f620000300800 */
[----:B-1----:R-:W-:Y:S01]  /*110a0*/  FMUL R128, R126, R128 ;  /* 0x000000807e807220 */ /* 0x002fe20000400000 */
[----:B------:R-:W-:Y:S01]  /*110b0*/  FMUL R126, R130, R127 ;  /* 0x0000007f827e7220 */ /* 0x000fe20000400000 */
[----:B------:R-:W-:-:S02]  /*110c0*/  HADD2.F32 R83, -RZ, R83.H0_H0 ;  /* 0x20000053ff537230 */ /* 0x000fc40000004100 */
[----:B------:R-:W-:Y:S01]  /*110d0*/  HADD2.F32 R127, -RZ, R82.H0_H0 ;  /* 0x20000052ff7f7230 */ /* 0x000fe20000004100 */
[----:B------:R-:W-:Y:S02]  /*110e0*/  FMUL R82, R129, R128 ;  /* 0x0000008081527220 */ /* 0x000fe40000400000 */
[----:B------:R-:W-:Y:S02]  /*110f0*/  FMUL R83, R83, R126 ;  /* 0x0000007e53537220 */ /* 0x000fe40000400000 */
[----:B------:R-:W-:-:S05]  /*11100*/  FMUL R82, R127, R82 ;  /* 0x000000527f527220 */ /* 0x000fca0000400000 */
[----:B------:R-:W-:Y:S02]  /*11110*/  F2FP.PACK_AB R82, R82, R83 ;  /* 0x000000535252723e */ /* 0x000fe400000000ff */
[----:B------:R-:W-:-:S03]  /*11120*/  ISETP.GE.AND P2, PT, R125, c[0x0][0x178], PT ;  /* 0x00005e007d007a0c */ /* 0x000fc60003f46270 */
[----:B------:R0:W-:Y:S02]  /*11130*/  @!P1 STG.E.U16 [R84.64+0x208], R82 ;  /* 0x0002085254009986 */ /* 0x0001e4000c101504 */
[----:B0-----:R-:W-:-:S05]  /*11140*/  PRMT R82, R82, 0x7632, R82 ;  /* 0x0000763252527816 */ /* 0x001fca0000000052 */
[----:B------:R2:W-:Y:S02]  /*11150*/  @!P3 STG.E.U16 [R84.64+0x20a], R82 ;  /* 0x00020a525400b986 */ /* 0x0005e4000c101504 */
[----:B--2---:R-:W-:Y:S02]  /*11160*/  SEL R82, R133, RZ, !P2 ;  /* 0x000000ff85527207 */ /* 0x004fe40005000000 */
        /* <DEDUP_REMOVED lines=26> */
[----:B------:R-:W-:-:S06]  /*11310*/  @P1 FMUL R83, R83, 0.25 ;  /* 0x3e80000053531820 */ /* 0x000fcc0000400000 */
[----:B------:R-:W1:Y:S01]  /*11320*/  MUFU.RCP R83, R83 ;  /* 0x0000005300537308 */ /* 0x000e620000001000 */
[----:B------:R-:W-:Y:S01]  /*11330*/  FSEL R126, R2, 1, P1 ;  /* 0x3f800000027e7808 */ /* 0x000fe20000800000 */
[----:B------:R-:W-:Y:S01]  /*11340*/  ISETP.GE.AND P1, PT, R125, c[0x0][0x178], PT ;  /* 0x00005e007d007a0c */ /* 0x000fe20003f26270 */
[----:B0-----:R-:W-:-:S03]  /*11350*/  FMUL R127, R82, R127 ;  /* 0x0000007f527f7220 */ /* 0x001fc60000400000 */
[----:B-----5:R-:W-:Y:S02]  /*11360*/  SEL R82, R131, RZ, !P1 ;  /* 0x000000ff83527207 */ /* 0x020fe40004800000 */
[----:B------:R-:W-:Y:S01]  /*11370*/  SEL R125, R132, RZ, !P3 ;  /* 0x000000ff847d7207 */ /* 0x000fe20005800000 */
[----:B------:R-:W5:Y:S01]  /*11380*/  LDL.LU R131, [R1+0xac] ;  /* 0x0000ac0001837983 */ /* 0x000f620000300800 */
[----:B------:R-:W5:Y:S02]  /*11390*/  LDL.LU R132, [R1+0xa8] ;  /* 0x0000a80001847983 */ /* 0x000f640000300800 */
[----:B------:R-:W-:Y:S02]  /*113a0*/  HADD2.F32 R82, -RZ, R82.H0_H0 ;  /* 0x20000052ff527230 */ /* 0x000fe40000004100 */
[----:B------:R-:W-:Y:S01]  /*113b0*/  HADD2.F32 R125, -RZ, R125.H0_H0 ;  /* 0x2000007dff7d7230 */ /* 0x000fe20000004100 */
[----:B-1----:R-:W-:Y:S01]  /*113c0*/  FMUL R83, R83, R126 ;  /* 0x0000007e53537220 */ /* 0x002fe20000400000 */
[----:B------:R-:W-:-:S03]  /*113d0*/  FMUL R126, R129, R127 ;  /* 0x0000007f817e7220 */ /* 0x000fc60000400000 */
[----:B------:R-:W-:Y:S01]  /*113e0*/  FMUL R83, R128, R83 ;  /* 0x0000005380537220 */ /* 0x000fe20000400000 */
[----:B------:R-:W-:-:S03]  /*113f0*/  FMUL R82, R82, R126 ;  /* 0x0000007e52527220 */ /* 0x000fc60000400000 */
        /* <DEDUP_REMOVED lines=41> */
[----:B------:R-:W5:Y:S01]  /*11690*/  LDL.LU R132, [R1+0xc0] ;  /* 0x0000c00001847983 */ /* 0x000f620000300800 */
[----:B------:R-:W-:Y:S01]  /*116a0*/  FMUL R124, R128, R124 ;  /* 0x0000007c807c7220 */ /* 0x000fe20000400000 */
[----:B------:R-:W-:Y:S01]  /*116b0*/  HADD2.F32 R82, -RZ, R82.H0_H0 ;  /* 0x20000052ff527230 */ /* 0x000fe20000004100 */
[----:B-1----:R-:W-:Y:S01]  /*116c0*/  FMUL R125, R125, R126 ;  /* 0x0000007e7d7d7220 */ /* 0x002fe20000400000 */
[----:B------:R-:W-:-:S03]  /*116d0*/  HADD2.F32 R126, -RZ, R83.H0_H0 ;  /* 0x20000053ff7e7230 */ /* 0x000fc60000004100 */
        /* <DEDUP_REMOVED lines=44> */
[----:B------:R-:W-:Y:S02]  /*119a0*/  FMUL R123, R127, R123 ;  /* 0x0000007b7f7b7220 */ /* 0x000fe40000400000 */
[----:B------:R-:W-:Y:S01]  /*119b0*/  HADD2.F32 R83, -RZ, R83.H0_H0 ;  /* 0x20000053ff537230 */ /* 0x000fe20000004100 */
[----:B-1----:R-:W-:Y:S01]  /*119c0*/  FMUL R124, R124, R125 ;  /* 0x0000007d7c7c7220 */ /* 0x002fe20000400000 */
[----:B------:R-:W-:-:S03]  /*119d0*/  HADD2.F32 R125, -RZ, R82.H0_H0 ;  /* 0x20000052ff7d7230 */ /* 0x000fc60000004100 */
        /* <DEDUP_REMOVED lines=25> */
[----:B------:R-:W-:-:S04]  /*11b70*/  @!P1 FMUL R83, R83, 0.5 ;  /* 0x3f00000053539820 */ /* 0x000fc80000400000 */
        /* <DEDUP_REMOVED lines=18> */
[----:B-1----:R-:W-:Y:S01]  /*11ca0*/  FMUL R123, R123, R124 ;  /* 0x0000007c7b7b7220 */ /* 0x002fe20000400000 */
[----:B------:R-:W-:Y:S02]  /*11cb0*/  HADD2.F32 R82, -RZ, R82.H0_H0 ;  /* 0x20000052ff527230 */ /* 0x000fe40000004100 */
[----:B------:R-:W-:Y:S01]  /*11cc0*/  HADD2.F32 R83, -RZ, R83.H0_H0 ;  /* 0x20000053ff537230 */ /* 0x000fe20000004100 */
[----:B------:R-:W-:Y:S01]  /*11cd0*/  FMUL R122, R126, R122 ;  /* 0x0000007a7e7a7220 */ /* 0x000fe20000400000 */
[----:B------:R-:W-:-:S03]  /*11ce0*/  FMUL R123, R125, R123 ;  /* 0x0000007b7d7b7220 */ /* 0x000fc60000400000 */
[----:B------:R-:W-:Y:S01]  /*11cf0*/  FMUL R82, R82, R122 ;  /* 0x0000007a52527220 */ /* 0x000fe20000400000 */
[----:B------:R-:W-:-:S05]  /*11d00*/  FMUL R83, R83, R123 ;  /* 0x0000007b53537220 */ /* 0x000fca0000400000 */
[----:B------:R-:W-:Y:S02]  /*11d10*/  F2FP.PACK_AB R82, R83, R82 ;  /* 0x000000525352723e */ /* 0x000fe400000000ff */
[----:B------:R-:W-:-:S03]  /*11d20*/  ISETP.GE.AND P2, PT, R121, c[0x0][0x178], PT ;  /* 0x00005e0079007a0c */ /* 0x000fc60003f46270 */
[----:B------:R0:W-:Y:S02]  /*11d30*/  @!P1 STG.E.U16 [R84.64+0x408], R82 ;  /* 0x0004085254009986 */ /* 0x0001e4000c101504 */
[----:B0-----:R-:W-:-:S05]  /*11d40*/  PRMT R82, R82, 0x7632, R82 ;  /* 0x0000763252527816 */ /* 0x001fca0000000052 */
[----:B------:R2:W-:Y:S02]  /*11d50*/  @!P3 STG.E.U16 [R84.64+0x40a], R82 ;  /* 0x00040a525400b986 */ /* 0x0005e4000c101504 */
[----:B--2---:R-:W-:Y:S02]  /*11d60*/  SEL R82, R133, RZ, !P2 ;  /* 0x000000ff85527207 */ /* 0x004fe40005000000 */
[----:B------:R-:W2:Y:S03]  /*11d70*/  LDL.LU R133, [R1+0xf8] ;  /* 0x0000f80001857983 */ /* 0x000ea60000300800 */
[----:B------:R-:W-:-:S05]  /*11d80*/  HADD2.F32 R82, -RZ, R82.H0_H0 ;  /* 0x20000052ff527230 */ /* 0x000fca0000004100 */
[----:B------:R-:W-:-:S04]  /*11d90*/  FADD R83, RZ, -R82 ;  /* 0x80000052ff537221 */ /* 0x000fc80000000000 */
[----:B------:R-:W-:-:S05]  /*11da0*/  FMUL R83, R83, 1.4426950216293334961 ;  /* 0x3fb8aa3b53537820 */ /* 0x000fca0000400000 */
[C---:B------:R-:W-:Y:S02]  /*11db0*/  FSETP.GEU.AND P1, PT, R83.reuse, -126, PT ;  /* 0xc2fc00005300780b */ /* 0x040fe40003f2e000 */
[----:B---3--:R-:W-:Y:S02]  /*11dc0*/  ISETP.GE.AND P3, PT, R134, c[0x0][0x178], PT ;  /* 0x00005e0086007a0c */ /* 0x008fe40003f66270 */
[----:B------:R-:W3:Y:S09]  /*11dd0*/  LDL.LU R134, [R1+0x1d4] ;  /* 0x0001d40001867983 */ /* 0x000ef20000300800 */
[----:B------:R-:W-:-:S04]  /*11de0*/  @!P1 FMUL R83, R83, 0.5 ;  /* 0x3f00000053539820 */ /* 0x000fc80000400000 */
[----:B------:R4:W0:Y:S02]  /*11df0*/  MUFU.EX2 R122, R83 ;  /* 0x00000053007a7308 */ /* 0x0008240000000800 */
[----:B----4-:R-:W-:Y:S02]  /*11e00*/  SEL R83, R135, RZ, !P3 ;  /* 0x000000ff87537207 */ /* 0x010fe40005800000 */
[----:B------:R-:W4:Y:S03]  /*11e10*/  LDL.LU R135, [R1+0x100] ;  /* 0x0001000001877983 */ /* 0x000f260000300800 */
[----:B------:R-:W-:-:S05]  /*11e20*/  HADD2.F32 R83, -RZ, R83.H0_H0 ;  /* 0x20000053ff537230 */ /* 0x000fca0000004100 */
        /* <DEDUP_REMOVED lines=24> */
[----:B------:R-:W-:Y:S02]  /*11fb0*/  HADD2.F32 R121, -RZ, R121.H0_H0 ;  /* 0x20000079ff797230 */ /* 0x000fe40000004100 */
[----:B------:R-:W-:Y:S01]  /*11fc0*/  HADD2.F32 R123, -RZ, R123.H0_H0 ;  /* 0x2000007bff7b7230 */ /* 0x000fe20000004100 */
[----:B-1----:R-:W-:-:S04]  /*11fd0*/  FMUL R124, R124, R125 ;  /* 0x0000007d7c7c7220 */ /* 0x002fc80000400000 */
[----:B------:R-:W-:Y:S01]  /*11fe0*/  FMUL R124, R83, R124 ;  /* 0x0000007c537c7220 */ /* 0x000fe20000400000 */
[----:B------:R-:W-:-:S03]  /*11ff0*/  FMUL R121, R121, R122 ;  /* 0x0000007a79797220 */ /* 0x000fc60000400000 */
[----:B------:R-:W-:-:S05]  /*12000*/  FMUL R123, R123, R124 ;  /* 0x0000007c7b7b7220 */ /* 0x000fca0000400000 */
[----:B------:R-:W-:Y:S02]  /*12010*/  F2FP.PACK_AB R121, R123, R121 ;  /* 0x000000797b79723e */ /* 0x000fe400000000ff */
[----:B------:R-:W-:Y:S02]  /*12020*/  ISETP.GE.AND P2, PT, R120, c[0x0][0x178], PT ;  /* 0x00005e0078007a0c */ /* 0x000fe40003f46270 */
[----:B------:R-:W-:-:S05]  /*12030*/  PRMT R82, R121, 0x7632, R82 ;  /* 0x0000763279527816 */ /* 0x000fca0000000052 */
[----:B------:R2:W-:Y:S04]  /*12040*/  @!P3 STG.E.U16 [R84.64+0x40e], R82 ;  /* 0x00040e525400b986 */ /* 0x0005e8000c101504 */
[----:B------:R0:W-:Y:S01]  /*12050*/  @!P1 STG.E.U16 [R84.64+0x40c], R121 ;  /* 0x00040c7954009986 */ /* 0x0001e2000c101504 */
[----:B--2---:R-:W-:-:S03]  /*12060*/  SEL R82, R133, RZ, !P2 ;  /* 0x000000ff85527207 */ /* 0x004fc60005000000 */
[----:B------:R-:W2:Y:S02]  /*12070*/  LDL.LU R133, [R1+0x110] ;  /* 0x0001100001857983 */ /* 0x000ea40000300800 */
[----:B------:R-:W-:-:S05]  /*12080*/  HADD2.F32 R82, -RZ, R82.H0_H0 ;  /* 0x20000052ff527230 */ /* 0x000fca0000004100 */
[----:B------:R-:W-:-:S04]  /*12090*/  FADD R83, RZ, -R82 ;  /* 0x80000052ff537221 */ /* 0x000fc80000000000 */
[----:B------:R-:W-:-:S05]  /*120a0*/  FMUL R83, R83, 1.4426950216293334961 ;  /* 0x3fb8aa3b53537820 */ /* 0x000fca0000400000 */
[C---:B------:R-:W-:Y:S02]  /*120b0*/  FSETP.GEU.AND P1, PT, R83.reuse, -126, PT ;  /* 0xc2fc00005300780b */ /* 0x040fe40003f2e000 */
[----:B---3--:R-:W-:Y:S02]  /*120c0*/  ISETP.GE.AND P3, PT, R134, c[0x0][0x178], PT ;  /* 0x00005e0086007a0c */ /* 0x008fe40003f66270 */
[----:B------:R-:W3:Y:S09]  /*120d0*/  LDL.LU R134, [R1+0x1fc] ;  /* 0x0001fc0001867983 */ /* 0x000ef20000300800 */
[----:B------:R-:W-:-:S04]  /*120e0*/  @!P1 FMUL R83, R83, 0.5 ;  /* 0x3f00000053539820 */ /* 0x000fc80000400000 */
[----:B0-----:R4:W0:Y:S02]  /*120f0*/  MUFU.EX2 R121, R83 ;  /* 0x0000005300797308 */ /* 0x0018240000000800 */
        /* <DEDUP_REMOVED lines=1723> */
[----:B------:R-:W-:Y:S02]  /*18cb0*/  FSETP.GEU.AND P1, PT, R82, -126, PT ;  /* 0xc2fc00005200780b */ /* 0x000fe40003f2e000 */
        /* <DEDUP_REMOVED lines=2428> */
[----:B------:R-:W-:Y:S01]  /*22480*/  FMUL R33, R31, R33 ;  /* 0x000000211f217220 */ /* 0x000fe20000400000 */
[----:B------:R-:W-:Y:S01]  /*22490*/  ISETP.GE.AND P2, PT, R29, c[0x0][0x178], PT ;  /* 0x00005e001d007a0c */ /* 0x000fe20003f46270 */
[----:B------:R-:W5:Y:S01]  /*224a0*/  LDL.LU R132, [R1+0x26c] ;  /* 0x00026c0001847983 */ /* 0x000f620000300800 */
[----:B------:R-:W-:Y:S02]  /*224b0*/  HADD2.F32 R30, -RZ, R30.H0_H0 ;  /* 0x2000001eff1e7230 */ /* 0x000fe40000004100 */
[----:B------:R-:W-:Y:S01]  /*224c0*/  HADD2.F32 R34, -RZ, R34.H0_H0 ;  /* 0x20000022ff227230 */ /* 0x000fe20000004100 */
[----:B-1----:R-:W-:-:S04]  /*224d0*/  FMUL R35, R35, R36 ;  /* 0x0000002423237220 */ /* 0x002fc80000400000 */
[----:B------:R-:W-:Y:S01]  /*224e0*/  FMUL R35, R32, R35 ;  /* 0x0000002320237220 */ /* 0x000fe20000400000 */
[----:B------:R-:W-:-:S03]  /*224f0*/  FMUL R30, R30, R33 ;  /* 0x000000211e1e7220 */ /* 0x000fc60000400000 */
[----:B------:R-:W-:-:S05]  /*22500*/  FMUL R34, R34, R35 ;  /* 0x0000002322227220 */ /* 0x000fca0000400000 */
[----:B------:R-:W-:-:S05]  /*22510*/  F2FP.PACK_AB R30, R34, R30 ;  /* 0x0000001e221e723e */ /* 0x000fca00000000ff */
        /* <DEDUP_REMOVED lines=9> */
[----:B---3--:R-:W-:-:S11]  /*225b0*/  ISETP.GE.AND P2, PT, R134, c[0x0][0x178], PT ;  /* 0x00005e0086007a0c */ /* 0x008fd60003f46270 */
[----:B------:R-:W-:-:S04]  /*225c0*/  @!P1 FMUL R31, R31, 0.5 ;  /* 0x3f0000001f1f9820 */ /* 0x000fc80000400000 */
[----:B------:R4:W0:Y:S02]  /*225d0*/  MUFU.EX2 R32, R31 ;  /* 0x0000001f00207308 */ /* 0x0008240000000800 */
[----:B----4-:R-:W-:Y:S02]  /*225e0*/  SEL R31, R135, RZ, !P2 ;  /* 0x000000ff871f7207 */ /* 0x010fe40005000000 */
[----:B------:R-:W3:Y:S01]  /*225f0*/  LDL.LU R135, [R1+0x830] ;  /* 0x0008300001877983 */ /* 0x000ee20000300800 */
[----:B------:R-:W4:Y:S02]  /*22600*/  LDL.LU R134, [R1+0x824] ;  /* 0x0008240001867983 */ /* 0x000f240000300800 */
        /* <DEDUP_REMOVED lines=9> */
[----:B------:R-:W-:-:S13]  /*226a0*/  FSETP.GT.AND P1, PT, R32, 8.50705917302346158658e+37, PT ;  /* 0x7e8000002000780b */ /* 0x000fda0003f24000 */
[----:B------:R-:W-:-:S06]  /*226b0*/  @P1 FMUL R32, R32, 0.25 ;  /* 0x3e80000020201820 */ /* 0x000fcc0000400000 */
[----:B------:R-:W0:Y:S01]  /*226c0*/  MUFU.RCP R32, R32 ;  /* 0x0000002000207308 */ /* 0x000e220000001000 */
[----:B------:R-:W-:-:S05]  /*226d0*/  FSEL R33, R2, 1, P1 ;  /* 0x3f80000002217808 */ /* 0x000fca0000800000 */
[----:B0-----:R-:W-:Y:S01]  /*226e0*/  FMUL R32, R32, R33 ;  /* 0x0000002120207220 */ /* 0x001fe20000400000 */
[----:B------:R-:W-:Y:S02]  /*226f0*/  SEL R33, R27, RZ, !P2 ;  /* 0x000000ff1b217207 */ /* 0x000fe40005000000 */
[----:B------:R-:W4:Y:S01]  /*22700*/  LDL.LU R27, [R1+0x964] ;  /* 0x00096400011b7983 */ /* 0x000f220000300800 */
[----:B------:R-:W-:Y:S01]  /*22710*/  FMUL R32, R30, R32 ;  /* 0x000000201e207220 */ /* 0x000fe20000400000 */
[----:B------:R-:W4:Y:S01]  /*22720*/  LDL.LU R131, [R1+0x23c] ;  /* 0x00023c0001837983 */ /* 0x000f220000300800 */
[----:B--2---:R-:W-:-:S04]  /*22730*/  ISETP.GE.AND P3, PT, R133, c[0x0][0x178], PT ;  /* 0x00005e0085007a0c */ /* 0x004fc80003f66270 */
[----:B---3--:R-:W-:Y:S02]  /*22740*/  SEL R30, R135, RZ, !P3 ;  /* 0x000000ff871e7207 */ /* 0x008fe40005800000 */
[----:B------:R-:W2:Y:S01]  /*22750*/  LDL.LU R135, [R1+0x228] ;  /* 0x0002280001877983 */ /* 0x000ea20000300800 */
[----:B------:R-:W-:-:S05]  /*22760*/  FADD R34, R34, 1 ;  /* 0x3f80000022227421 */ /* 0x000fca0000000000 */
[----:B------:R-:W-:-:S13]  /*22770*/  FSETP.GT.AND P1, PT, R34, 8.50705917302346158658e+37, PT ;  /* 0x7e8000002200780b */ /* 0x000fda0003f24000 */
[----:B------:R-:W-:-:S06]  /*22780*/  @P1 FMUL R34, R34, 0.25 ;  /* 0x3e80000022221820 */ /* 0x000fcc0000400000 */
[----:B------:R-:W0:Y:S01]  /*22790*/  MUFU.RCP R34, R34 ;  /* 0x0000002200227308 */ /* 0x000e220000001000 */
[----:B------:R-:W-:Y:S01]  /*227a0*/  FSEL R35, R2, 1, P1 ;  /* 0x3f80000002237808 */ /* 0x000fe20000800000 */
[----:B------:R-:W-:-:S04]  /*227b0*/  ISETP.GE.AND P1, PT, R29, c[0x0][0x178], PT ;  /* 0x00005e001d007a0c */ /* 0x000fc80003f26270 */
[----:B-----5:R-:W-:Y:S01]  /*227c0*/  SEL R29, R132, RZ, !P1 ;  /* 0x000000ff841d7207 */ /* 0x020fe20004800000 */
[----:B------:R-:W-:Y:S01]  /*227d0*/  HADD2.F32 R33, -RZ, R33.H0_H0 ;  /* 0x20000021ff217230 */ /* 0x000fe20000004100 */
[----:B------:R-:W3:Y:S01]  /*227e0*/  LDL.LU R132, [R1+0x820] ;  /* 0x0008200001847983 */ /* 0x000ee20000300800 */
[----:B------:R-:W5:Y:S02]  /*227f0*/  LDL.LU R133, [R1+0x960] ;  /* 0x0009600001857983 */ /* 0x000f640000300800 */
[----:B------:R-:W-:Y:S01]  /*22800*/  HADD2.F32 R29, -RZ, R29.H0_H0 ;  /* 0x2000001dff1d7230 */ /* 0x000fe20000004100 */
[----:B0-----:R-:W-:-:S04]  /*22810*/  FMUL R34, R34, R35 ;  /* 0x0000002322227220 */ /* 0x001fc80000400000 */
[----:B------:R-:W-:Y:S01]  /*22820*/  FMUL R34, R31, R34 ;  /* 0x000000221f227220 */ /* 0x000fe20000400000 */
[----:B------:R-:W-:-:S03]  /*22830*/  FMUL R29, R29, R32 ;  /* 0x000000201d1d7220 */ /* 0x000fc60000400000 */
[----:B------:R-:W-:-:S05]  /*22840*/  FMUL R33, R33, R34 ;  /* 0x0000002221217220 */ /* 0x000fca0000400000 */
[----:B------:R-:W-:-:S05]  /*22850*/  F2FP.PACK_AB R29, R33, R29 ;  /* 0x0000001d211d723e */ /* 0x000fca00000000ff */
[----:B------:R0:W-:Y:S02]  /*22860*/  @!P1 STG.E.U16 [R84.64+0x300c], R29 ;  /* 0x00300c1d54009986 */ /* 0x0001e4000c101504 */
[----:B0-----:R-:W-:-:S05]  /*22870*/  PRMT R29, R29, 0x7632, R29 ;  /* 0x000076321d1d7816 */ /* 0x001fca000000001d */
[----:B------:R0:W-:Y:S02]  /*22880*/  @!P2 STG.E.U16 [R84.64+0x300e], R29 ;  /* 0x00300e1d5400a986 */ /* 0x0001e4000c101504 */
[----:B0-----:R-:W-:-:S05]  /*22890*/  HADD2.F32 R29, -RZ, R30.H0_H0 ;  /* 0x2000001eff1d7230 */ /* 0x001fca0000004100 */
[----:B------:R-:W-:-:S04]  /*228a0*/  FADD R30, RZ, -R29 ;  /* 0x8000001dff1e7221 */ /* 0x000fc80000000000 */
[----:B------:R-:W-:-:S05]  /*228b0*/  FMUL R30, R30, 1.4426950216293334961 ;  /* 0x3fb8aa3b1e1e7820 */ /* 0x000fca0000400000 */
[----:B------:R-:W-:Y:S02]  /*228c0*/  FSETP.GEU.AND P1, PT, R30, -126, PT ;  /* 0xc2fc00001e00780b */ /* 0x000fe40003f2e000 */
[----:B----4-:R-:W-:-:S11]  /*228d0*/  ISETP.GE.AND P2, PT, R27, c[0x0][0x178], PT ;  /* 0x00005e001b007a0c */ /* 0x010fd60003f46270 */
[----:B------:R-:W-:-:S04]  /*228e0*/  @!P1 FMUL R30, R30, 0.5 ;  /* 0x3f0000001e1e9820 */ /* 0x000fc80000400000 */
[----:B------:R0:W1:Y:S02]  /*228f0*/  MUFU.EX2 R34, R30 ;  /* 0x0000001e00227308 */ /* 0x0000640000000800 */
[----:B0-----:R-:W-:Y:S02]  /*22900*/  SEL R30, R134, RZ, !P2 ;  /* 0x000000ff861e7207 */ /* 0x001fe40005000000 */
[----:B------:R-:W4:Y:S03]  /*22910*/  LDL.LU R134, [R1+0x818] ;  /* 0x0008180001867983 */ /* 0x000f260000300800 */
[----:B------:R-:W-:-:S05]  /*22920*/  HADD2.F32 R30, -RZ, R30.H0_H0 ;  /* 0x2000001eff1e7230 */ /* 0x000fca0000004100 */
[----:B------:R-:W-:-:S04]  /*22930*/  FADD R31, RZ, -R30 ;  /* 0x8000001eff1f7221 */ /* 0x000fc80000000000 */
[----:B------:R-:W-:Y:S01]  /*22940*/  FMUL R31, R31, 1.4426950216293334961 ;  /* 0x3fb8aa3b1f1f7820 */ /* 0x000fe20000400000 */
[----:B-1----:R-:W-:-:S04]  /*22950*/  @!P1 FMUL R34, R34, R34 ;  /* 0x0000002222229220 */ /* 0x002fc80000400000 */
[----:B------:R-:W-:Y:S02]  /*22960*/  FSETP.GEU.AND P1, PT, R31, -126, PT ;  /* 0xc2fc00001f00780b */ /* 0x000fe40003f2e000 */
[----:B--2---:R-:W-:Y:S02]  /*22970*/  SEL R35, R135, RZ, !P2 ;  /* 0x000000ff87237207 */ /* 0x004fe40005000000 */
[----:B------:R-:W2:Y:S09]  /*22980*/  LDL.LU R135, [R1+0x80c] ;  /* 0x00080c0001877983 */ /* 0x000eb20000300800 */
        /* <DEDUP_REMOVED lines=13> */
[----:B0-----:R-:W-:Y:S01]  /*22a60*/  FMUL R31, R34, R31 ;  /* 0x0000001f221f7220 */ /* 0x001fe20000400000 */
[----:B------:R-:W-:Y:S01]  /*22a70*/  SEL R34, R131, RZ, !P3 ;  /* 0x000000ff83227207 */ /* 0x000fe20005800000 */
[----:B------:R-:W-:Y:S02]  /*22a80*/  HADD2.F32 R35, -RZ, R35.H0_H0 ;  /* 0x20000023ff237230 */ /* 0x000fe40000004100 */
[----:B------:R-:W-:Y:S02]  /*22a90*/  FMUL R31, R29, R31 ;  /* 0x0000001f1d1f7220 */ /* 0x000fe40000400000 */
[----:B------:R-:W-:Y:S01]  /*22aa0*/  HADD2.F32 R34, -RZ, R34.H0_H0 ;  /* 0x20000022ff227230 */ /* 0x000fe20000004100 */
[----:B-1----:R-:W-:-:S04]  /*22ab0*/  FMUL R32, R32, R33 ;  /* 0x0000002120207220 */ /* 0x002fc80000400000 */
[----:B------:R-:W-:Y:S01]  /*22ac0*/  FMUL R30, R30, R32 ;  /* 0x000000201e1e7220 */ /* 0x000fe20000400000 */
[----:B------:R-:W-:Y:S01]  /*22ad0*/  FMUL R29, R34, R31 ;  /* 0x0000001f221d7220 */ /* 0x000fe20000400000 */
[----:B------:R-:W-:Y:S02]  /*22ae0*/  ISETP.GE.AND P2, PT, R28, c[0x0][0x178], PT ;  /* 0x00005e001c007a0c */ /* 0x000fe40003f46270 */
[----:B------:R-:W-:-:S05]  /*22af0*/  FMUL R30, R35, R30 ;  /* 0x0000001e231e7220 */ /* 0x000fca0000400000 */
[----:B------:R-:W-:Y:S01]  /*22b00*/  F2FP.PACK_AB R29, R30, R29 ;  /* 0x0000001d1e1d723e */ /* 0x000fe200000000ff */
[----:B---3--:R-:W-:Y:S02]  /*22b10*/  SEL R30, R132, RZ, !P2 ;  /* 0x000000ff841e7207 */ /* 0x008fe40005000000 */
[----:B------:R-:W3:Y:S01]  /*22b20*/  LDL.LU R132, [R1+0x210] ;  /* 0x0002100001847983 */ /* 0x000ee20000300800 */
[----:B-----5:R-:W-:Y:S02]  /*22b30*/  ISETP.GE.AND P2, PT, R133, c[0x0][0x178], PT ;  /* 0x00005e0085007a0c */ /* 0x020fe40003f46270 */
[----:B------:R-:W5:Y:S01]  /*22b40*/  LDL.LU R133, [R1+0x1f8] ;  /* 0x0001f80001857983 */ /* 0x000f620000300800 */
[----:B------:R2:W-:Y:S01]  /*22b50*/  @!P3 STG.E.U16 [R84.64+0x3200], R29 ;  /* 0x0032001d5400b986 */ /* 0x0005e2000c101504 */
[----:B------:R-:W-:Y:S02]  /*22b60*/  ISETP.GE.AND P3, PT, R26, c[0x0][0x178], PT ;  /* 0x00005e001a007a0c */ /* 0x000fe40003f66270 */
[----:B------:R-:W-:-:S02]  /*22b70*/  PRMT R42, R29, 0x7632, R42 ;  /* 0x000076321d2a7816 */ /* 0x000fc4000000002a */
[----:B----4-:R-:W-:Y:S02]  /*22b80*/  SEL R32, R134, RZ, !P2 ;  /* 0x000000ff86207207 */ /* 0x010fe40005000000 */
[----:B------:R-:W4:Y:S01]  /*22b90*/  LDL.LU R134, [R1+0x95c] ;  /* 0x00095c0001867983 */ /* 0x000f220000300800 */
[----:B------:R-:W-:-:S05]  /*22ba0*/  HADD2.F32 R30, -RZ, R30.H0_H0 ;  /* 0x2000001eff1e7230 */ /* 0x000fca0000004100 */
[----:B------:R-:W-:-:S04]  /*22bb0*/  FADD R31, RZ, -R30 ;  /* 0x8000001eff1f7221 */ /* 0x000fc80000000000 */
[----:B------:R-:W-:-:S05]  /*22bc0*/  FMUL R34, R31, 1.4426950216293334961 ;  /* 0x3fb8aa3b1f227820 */ /* 0x000fca0000400000 */
[----:B------:R-:W-:Y:S01]  /*22bd0*/  FSETP.GEU.AND P1, PT, R34, -126, PT ;  /* 0xc2fc00002200780b */ /* 0x000fe20003f2e000 */
[----:B------:R-:W-:-:S12]  /*22be0*/  HADD2.F32 R32, -RZ, R32.H0_H0 ;  /* 0x20000020ff207230 */ /* 0x000fd80000004100 */
[----:B------:R-:W-:-:S04]  /*22bf0*/  @!P1 FMUL R34, R34, 0.5 ;  /* 0x3f00000022229820 */ /* 0x000fc80000400000 */
[----:B------:R-:W0:Y:S01]  /*22c00*/  MUFU.EX2 R31, R34 ;  /* 0x00000022001f7308 */ /* 0x000e220000000800 */
[----:B------:R-:W-:-:S04]  /*22c10*/  FADD R33, RZ, -R32 ;  /* 0x80000020ff217221 */ /* 0x000fc80000000000 */
[----:B------:R-:W-:Y:S01]  /*22c20*/  FMUL R35, R33, 1.4426950216293334961 ;  /* 0x3fb8aa3b21237820 */ /* 0x000fe20000400000 */
[----:B--2---:R-:W-:Y:S02]  /*22c30*/  SEL R29, R135, RZ, !P3 ;  /* 0x000000ff871d7207 */ /* 0x004fe40005800000 */
[----:B------:R-:W2:Y:S01]  /*22c40*/  LDL.LU R135, [R1+0x808] ;  /* 0x0008080001877983 */ /* 0x000ea20000300800 */
[----:B0-----:R-:W-:Y:S01]  /*22c50*/  @!P1 FMUL R31, R31, R31 ;  /* 0x0000001f1f1f9220 */ /* 0x001fe20000400000 */
[C---:B------:R-:W-:Y:S01]  /*22c60*/  FSETP.GEU.AND P1, PT, R35.reuse, -126, PT ;  /* 0xc2fc00002300780b */ /* 0x040fe20003f2e000 */
[----:B------:R-:W-:Y:S01]  /*22c70*/  HADD2.F32 R29, -RZ, R29.H0_H0 ;  /* 0x2000001dff1d7230 */ /* 0x000fe20000004100 */
[----:B------:R-:W2:Y:S11]  /*22c80*/  LDL.LU R131, [R1+0x1e4] ;  /* 0x0001e40001837983 */ /* 0x000eb60000300800 */
[----:B------:R-:W-:-:S04]  /*22c90*/  @!P1 FMUL R35, R35, 0.5 ;  /* 0x3f00000023239820 */ /* 0x000fc80000400000 */
[----:B------:R-:W0:Y:S02]  /*22ca0*/  MUFU.EX2 R33, R35 ;  /* 0x0000002300217308 */ /* 0x000e240000000800 */
[----:B0-----:R-:W-:Y:S01]  /*22cb0*/  @!P1 FMUL R33, R33, R33 ;  /* 0x0000002121219220 */ /* 0x001fe20000400000 */
[----:B------:R-:W-:Y:S01]  /*22cc0*/  ISETP.GE.AND P1, PT, R27, c[0x0][0x178], PT ;  /* 0x00005e001b007a0c */ /* 0x000fe20003f26270 */
[----:B------:R-:W-:-:S04]  /*22cd0*/  FADD R27, RZ, -R29 ;  /* 0x8000001dff1b7221 */ /* 0x000fc80000000000 */
[----:B------:R-:W-:-:S08]  /*22ce0*/  FMUL R34, R27, 1.4426950216293334961 ;  /* 0x3fb8aa3b1b227820 */ /* 0x000fd00000400000 */
[----:B------:R0:W-:Y:S01]  /*22cf0*/  @!P1 STG.E.U16 [R84.64+0x3202], R42 ;  /* 0x0032022a54009986 */ /* 0x0001e2000c101504 */
[----:B------:R-:W-:-:S13]  /*22d00*/  FSETP.GEU.AND P1, PT, R34, -126, PT ;  /* 0xc2fc00002200780b */ /* 0x000fda0003f2e000 */
[----:B------:R-:W-:-:S04]  /*22d10*/  @!P1 FMUL R34, R34, 0.5 ;  /* 0x3f00000022229820 */ /* 0x000fc80000400000 */
[----:B------:R-:W1:Y:S01]  /*22d20*/  MUFU.EX2 R27, R34 ;  /* 0x00000022001b7308 */ /* 0x000e620000000800 */
[----:B------:R-:W-:Y:S01]  /*22d30*/  FADD R35, R31, 1 ;  /* 0x3f8000001f237421 */ /* 0x000fe20000000000 */
[----:B------:R-:W-:Y:S01]  /*22d40*/  FADD R36, R33, 1 ;  /* 0x3f80000021247421 */ /* 0x000fe20000000000 */
[----:B-1----:R-:W-:-:S03]  /*22d50*/  @!P1 FMUL R27, R27, R27 ;  /* 0x0000001b1b1b9220 */ /* 0x002fc60000400000 */
[----:B------:R-:W-:-:S04]  /*22d60*/  FSETP.GT.AND P1, PT, R35, 8.50705917302346158658e+37, PT ;  /* 0x7e8000002300780b */ /* 0x000fc80003f24000 */
[----:B------:R-:W-:-:S09]  /*22d70*/  FSEL R31, R2, 1, P1 ;  /* 0x3f800000021f7808 */ /* 0x000fd20000800000 */
[----:B------:R-:W-:Y:S01]  /*22d80*/  @P1 FMUL R35, R35, 0.25 ;  /* 0x3e80000023231820 */ /* 0x000fe20000400000 */
[----:B------:R-:W-:-:S04]  /*22d90*/  FSETP.GT.AND P1, PT, R36, 8.50705917302346158658e+37, PT ;  /* 0x7e8000002400780b */ /* 0x000fc80003f24000 */
[----:B------:R-:W-:-:S09]  /*22da0*/  FSEL R33, R2, 1, P1 ;  /* 0x3f80000002217808 */ /* 0x000fd20000800000 */
[----:B------:R-:W-:Y:S01]  /*22db0*/  @P1 FMUL R36, R36, 0.25 ;  /* 0x3e80000024241820 */ /* 0x000fe20000400000 */
[----:B------:R-:W-:-:S04]  /*22dc0*/  ISETP.GE.AND P1, PT, R28, c[0x0][0x178], PT ;  /* 0x00005e001c007a0c */ /* 0x000fc80003f26270 */
[----:B---3--:R-:W-:Y:S02]  /*22dd0*/  SEL R34, R132, RZ, !P1 ;  /* 0x000000ff84227207 */ /* 0x008fe40004800000 */
[----:B------:R-:W3:Y:S01]  /*22de0*/  LDL.LU R132, [R1+0x1cc] ;  /* 0x0001cc0001847983 */ /* 0x000ee20000300800 */
[----:B-----5:R-:W-:Y:S02]  /*22df0*/  SEL R37, R133, RZ, !P2 ;  /* 0x000000ff85257207 */ /* 0x020fe40005000000 */
[----:B------:R-:W5:Y:S01]  /*22e00*/  LDL.LU R133, [R1+0x804] ;  /* 0x0008040001857983 */ /* 0x000f620000300800 */
[----:B------:R-:W1:Y:S08]  /*22e10*/  MUFU.RCP R38, R35 ;  /* 0x0000002300267308 */ /* 0x000e700000001000 */
[----:B------:R-:W0:Y:S01]  /*22e20*/  MUFU.RCP R28, R36 ;  /* 0x00000024001c7308 */ /* 0x000e220000001000 */
[----:B----4-:R-:W-:-:S02]  /*22e30*/  ISETP.GE.AND P3, PT, R134, c[0x0][0x178], PT ;  /* 0x00005e0086007a0c */ /* 0x010fc40003f66270 */
[----:B------:R-:W4:Y:S01]  /*22e40*/  LDL.LU R134, [R1+0x958] ;  /* 0x0009580001867983 */ /* 0x000f220000300800 */
[----:B-1----:R-:W-:Y:S01]  /*22e50*/  FMUL R31, R38, R31 ;  /* 0x0000001f261f7220 */ /* 0x002fe20000400000 */
[----:B0-----:R-:W-:Y:S01]  /*22e60*/  FMUL R33, R28, R33 ;  /* 0x000000211c217220 */ /* 0x001fe20000400000 */
[----:B------:R-:W-:Y:S02]  /*22e70*/  HADD2.F32 R28, -RZ, R34.H0_H0 ;  /* 0x20000022ff1c7230 */ /* 0x000fe40000004100 */
[----:B------:R-:W-:Y:S01]  /*22e80*/  FMUL R31, R30, R31 ;  /* 0x0000001f1e1f7220 */ /* 0x000fe20000400000 */
[----:B------:R-:W-:Y:S01]  /*22e90*/  HADD2.F32 R30, -RZ, R37.H0_H0 ;  /* 0x20000025ff1e7230 */ /* 0x000fe20000004100 */
[----:B------:R-:W-:Y:S02]  /*22ea0*/  FMUL R33, R32, R33 ;  /* 0x0000002120217220 */ /* 0x000fe40000400000 */
[----:B------:R-:W-:Y:S02]  /*22eb0*/  FMUL R28, R28, R31 ;  /* 0x0000001f1c1c7220 */ /* 0x000fe40000400000 */
[----:B------:R-:W-:-:S05]  /*22ec0*/  FMUL R33, R30, R33 ;  /* 0x000000211e217220 */ /* 0x000fca0000400000 */
[----:B------:R-:W-:-:S04]  /*22ed0*/  F2FP.PACK_AB R28, R33, R28 ;  /* 0x0000001c211c723e */ /* 0x000fc800000000ff */
[C---:B------:R-:W-:Y:S02]  /*22ee0*/  PRMT R42, R28.reuse, 0x7610, R42 ;  /* 0x000076101c2a7816 */ /* 0x040fe4000000002a */
[----:B------:R-:W-:Y:S02]  /*22ef0*/  PRMT R33, R28, 0x7632, R33 ;  /* 0x000076321c217816 */ /* 0x000fe40000000021 */
[----:B--2---:R-:W-:Y:S02]  /*22f00*/  SEL R28, R135, RZ, !P3 ;  /* 0x000000ff871c7207 */ /* 0x004fe40005800000 */
[----:B------:R-:W2:Y:S03]  /*22f10*/  LDL.LU R135, [R1+0x7f4] ;  /* 0x0007f40001877983 */ /* 0x000ea60000300800 */
[----:B------:R-:W-:-:S05]  /*22f20*/  HADD2.F32 R28, -RZ, R28.H0_H0 ;  /* 0x2000001cff1c7230 */ /* 0x000fca0000004100 */
[----:B------:R-:W-:-:S04]  /*22f30*/  FADD R30, RZ, -R28 ;  /* 0x8000001cff1e7221 */ /* 0x000fc80000000000 */
[----:B------:R-:W-:Y:S01]  /*22f40*/  FMUL R30, R30, 1.4426950216293334961 ;  /* 0x3fb8aa3b1e1e7820 */ /* 0x000fe20000400000 */
[----:B------:R-:W-:Y:S04]  /*22f50*/  @!P1 STG.E.U16 [R84.64+0x3204], R42 ;  /* 0x0032042a54009986 */ /* 0x000fe8000c101504 */
        /* <DEDUP_REMOVED lines=15> */
[----:B0-----:R-:W-:Y:S01]  /*23050*/  FMUL R26, R32, R27 ;  /* 0x0000001b201a7220 */ /* 0x001fe20000400000 */
[----:B------:R1:W-:Y:S02]  /*23060*/  @!P2 STG.E.U16 [R84.64+0x3206], R33 ;  /* 0x003206215400a986 */ /* 0x0003e4000c101504 */
[----:B------:R-:W-:Y:S02]  /*23070*/  SEL R27, R131, RZ, !P1 ;  /* 0x000000ff831b7207 */ /* 0x000fe40004800000 */
[----:B------:R-:W2:Y:S01]  /*23080*/  LDL.LU R131, [R1+0x1b8] ;  /* 0x0001b80001837983 */ /* 0x000ea20000300800 */
[----:B------:R-:W-:Y:S02]  /*23090*/  FMUL R29, R29, R26 ;  /* 0x0000001a1d1d7220 */ /* 0x000fe40000400000 */
[----:B------:R-:W-:Y:S01]  /*230a0*/  HADD2.F32 R26, -RZ, R27.H0_H0 ;  /* 0x2000001bff1a7230 */ /* 0x000fe20000004100 */
[----:B-1----:R-:W-:-:S04]  /*230b0*/  FMUL R33, R31, R34 ;  /* 0x000000221f217220 */ /* 0x002fc80000400000 */
[----:B------:R-:W-:Y:S01]  /*230c0*/  FMUL R28, R28, R33 ;  /* 0x000000211c1c7220 */ /* 0x000fe20000400000 */
[----:B------:R-:W-:Y:S01]  /*230d0*/  FMUL R26, R26, R29 ;  /* 0x0000001d1a1a7220 */ /* 0x000fe20000400000 */
[----:B---3--:R-:W-:Y:S02]  /*230e0*/  SEL R30, R132, RZ, !P3 ;  /* 0x000000ff841e7207 */ /* 0x008fe40005800000 */
[----:B------:R-:W3:Y:S03]  /*230f0*/  LDL.LU R132, [R1+0x1a0] ;  /* 0x0001a00001847983 */ /* 0x000ee60000300800 */
[----:B------:R-:W-:-:S05]  /*23100*/  HADD2.F32 R27, -RZ, R30.H0_H0 ;  /* 0x2000001eff1b7230 */ /* 0x000fca0000004100 */
[----:B------:R-:W-:Y:S01]  /*23110*/  FMUL R27, R27, R28 ;  /* 0x0000001c1b1b7220 */ /* 0x000fe20000400000 */
[----:B------:R-:W-:-:S04]  /*23120*/  ISETP.GE.AND P2, PT, R25, c[0x0][0x178], PT ;  /* 0x00005e0019007a0c */ /* 0x000fc80003f46270 */
[----:B------:R-:W-:-:S04]  /*23130*/  F2FP.PACK_AB R26, R27, R26 ;  /* 0x0000001a1b1a723e */ /* 0x000fc800000000ff */
[C---:B------:R-:W-:Y:S02]  /*23140*/  PRMT R30, R26.reuse, 0x7632, R30 ;  /* 0x000076321a1e7816 */ /* 0x040fe4000000001e */
[----:B------:R-:W-:Y:S01]  /*23150*/  PRMT R42, R26, 0x7610, R42 ;  /* 0x000076101a2a7816 */ /* 0x000fe2000000002a */
[----:B-----5:R-:W-:Y:S02]  /*23160*/  SEL R26, R133, RZ, !P2 ;  /* 0x000000ff851a7207 */ /* 0x020fe40005000000 */
[----:B------:R-:W5:Y:S04]  /*23170*/  LDL.LU R133, [R1+0x7f0] ;  /* 0x0007f00001857983 */ /* 0x000f680000300800 */
[----:B------:R0:W-:Y:S01]  /*23180*/  @!P3 STG.E.U16 [R84.64+0x320a], R30 ;  /* 0x00320a1e5400b986 */ /* 0x0001e2000c101504 */
[----:B----4-:R-:W-:-:S02]  /*23190*/  ISETP.GE.AND P3, PT, R134, c[0x0][0x178], PT ;  /* 0x00005e0086007a0c */ /* 0x010fc40003f66270 */
[----:B------:R-:W4:Y:S02]  /*231a0*/  LDL.LU R134, [R1+0x954] ;  /* 0x0009540001867983 */ /* 0x000f240000300800 */
[----:B------:R-:W-:-:S05]  /*231b0*/  HADD2.F32 R26, -RZ, R26.H0_H0 ;  /* 0x2000001aff1a7230 */ /* 0x000fca0000004100 */
[----:B------:R-:W-:-:S04]  /*231c0*/  FADD R27, RZ, -R26 ;  /* 0x8000001aff1b7221 */ /* 0x000fc80000000000 */
[----:B------:R-:W-:Y:S01]  /*231d0*/  FMUL R28, R27, 1.4426950216293334961 ;  /* 0x3fb8aa3b1b1c7820 */ /* 0x000fe20000400000 */
[----:B------:R1:W-:Y:S04]  /*231e0*/  @!P1 STG.E.U16 [R84.64+0x3208], R42 ;  /* 0x0032082a54009986 */ /* 0x0003e8000c101504 */
[C---:B------:R-:W-:Y:S02]  /*231f0*/  FSETP.GEU.AND P1, PT, R28.reuse, -126, PT ;  /* 0xc2fc00001c00780b */ /* 0x040fe40003f2e000 */
[----:B--2---:R-:W-:Y:S02]  /*23200*/  SEL R27, R135, RZ, !P3 ;  /* 0x000000ff871b7207 */ /* 0x004fe40005800000 */
[----:B------:R-:W2:Y:S09]  /*23210*/  LDL.LU R135, [R1+0x7ec] ;  /* 0x0007ec0001877983 */ /* 0x000eb20000300800 */
[----:B------:R-:W-:-:S04]  /*23220*/  @!P1 FMUL R28, R28, 0.5 ;  /* 0x3f0000001c1c9820 */ /* 0x000fc80000400000 */
[----:B------:R-:W0:Y:S01]  /*23230*/  MUFU.EX2 R29, R28 ;  /* 0x0000001c001d7308 */ /* 0x000e220000000800 */
        /* <DEDUP_REMOVED lines=20> */
[----:B------:R-:W-:Y:S02]  /*23380*/  SEL R27, R131, RZ, !P1 ;  /* 0x000000ff831b7207 */ /* 0x000fe40004800000 */
[----:B------:R-:W2:Y:S01]  /*23390*/  LDL.LU R131, [R1+0x188] ;  /* 0x0001880001837983 */ /* 0x000ea20000300800 */
[----:B------:R-:W-:Y:S02]  /*233a0*/  FMUL R28, R26, R25 ;  /* 0x000000191a1c7220 */ /* 0x000fe40000400000 */
[----:B------:R-:W-:Y:S01]  /*233b0*/  HADD2.F32 R25, -RZ, R27.H0_H0 ;  /* 0x2000001bff197230 */ /* 0x000fe20000004100 */
[----:B-1----:R-:W-:-:S04]  /*233c0*/  FMUL R31, R30, R31 ;  /* 0x0000001f1e1f7220 */ /* 0x002fc80000400000 */
[----:B------:R-:W-:Y:S01]  /*233d0*/  FMUL R31, R32, R31 ;  /* 0x0000001f201f7220 */ /* 0x000fe20000400000 */
[----:B---3--:R-:W-:Y:S02]  /*233e0*/  SEL R33, R132, RZ, !P3 ;  /* 0x000000ff84217207 */ /* 0x008fe40005800000 */
[----:B------:R-:W3:Y:S03]  /*233f0*/  LDL.LU R132, [R1+0x174] ;  /* 0x0001740001847983 */ /* 0x000ee60000300800 */
[----:B------:R-:W-:Y:S01]  /*23400*/  HADD2.F32 R26, -RZ, R33.H0_H0 ;  /* 0x20000021ff1a7230 */ /* 0x000fe20000004100 */
[----:B------:R-:W-:-:S04]  /*23410*/  FMUL R25, R25, R28 ;  /* 0x0000001c19197220 */ /* 0x000fc80000400000 */
        /* <DEDUP_REMOVED lines=63> */
[----:B------:R-:W-:Y:S02]  /*23810*/  FSETP.GEU.AND P1, PT, R25, -126, PT ;  /* 0xc2fc00001900780b */ /* 0x000fe40003f2e000 */
        /* <DEDUP_REMOVED lines=325> */
[----:B------:R-:W3:Y:S03]  /*24c70*/  LDL.LU R132, [R1] ;  /* 0x0000000001847983 */ /* 0x000ee60000300800 */
        /* <DEDUP_REMOVED lines=41> */
[----:B------:R-:W-:Y:S01]  /*24f10*/  SEL R16, R131, RZ, !P1 ;  /* 0x000000ff83107207 */ /* 0x000fe20004800000 */
[----:B------:R-:W-:-:S04]  /*24f20*/  FMUL R23, R23, R18 ;  /* 0x0000001217177220 */ /* 0x000fc80000400000 */
[----:B------:R-:W-:Y:S01]  /*24f30*/  HADD2.F32 R16, -RZ, R16.H0_H0 ;  /* 0x20000010ff107230 */ /* 0x000fe20000004100 */
[----:B-1----:R-:W-:-:S04]  /*24f40*/  FMUL R21, R20, R21 ;  /* 0x0000001514157220 */ /* 0x002fc80000400000 */
[----:B------:R-:W-:Y:S01]  /*24f50*/  FMUL R18, R22, R21 ;  /* 0x0000001516127220 */ /* 0x000fe20000400000 */
[----:B---3--:R-:W-:-:S05]  /*24f60*/  SEL R17, R132, RZ, !P3 ;  /* 0x000000ff84117207 */ /* 0x008fca0005800000 */
        /* <DEDUP_REMOVED lines=8> */
[----:B------:R-:W3:Y:S04]  /*24ff0*/  LDL.LU R133, [R1+0x758] ;  /* 0x0007580001857983 */ /* 0x000ee80000300800 */
        /* <DEDUP_REMOVED lines=11> */
[----:B------:R-:W5:Y:S01]  /*250b0*/  MUFU.EX2 R18, R17 ;  /* 0x0000001100127308 */ /* 0x000f620000000800 */
[----:B------:R-:W-:-:S05]  /*250c0*/  HADD2.F32 R21, -RZ, R16.H0_H0 ;  /* 0x20000010ff157230 */ /* 0x000fca0000004100 */
[----:B------:R-:W-:-:S04]  /*250d0*/  FADD R16, RZ, -R21 ;  /* 0x80000015ff107221 */ /* 0x000fc80000000000 */
[----:B------:R-:W-:Y:S01]  /*250e0*/  FMUL R16, R16, 1.4426950216293334961 ;  /* 0x3fb8aa3b10107820 */ /* 0x000fe20000400000 */
[----:B-----5:R-:W-:-:S04]  /*250f0*/  @!P1 FMUL R18, R18, R18 ;  /* 0x0000001212129220 */ /* 0x020fc80000400000 */
[----:B------:R-:W-:-:S13]  /*25100*/  FSETP.GEU.AND P1, PT, R16, -126, PT ;  /* 0xc2fc00001000780b */ /* 0x000fda0003f2e000 */
[----:B------:R-:W-:-:S04]  /*25110*/  @!P1 FMUL R16, R16, 0.5 ;  /* 0x3f00000010109820 */ /* 0x000fc80000400000 */
[----:B0-----:R-:W0:Y:S01]  /*25120*/  MUFU.EX2 R19, R16 ;  /* 0x0000001000137308 */ /* 0x001e220000000800 */
        /* <DEDUP_REMOVED lines=9> */
[----:B------:R-:W5:Y:S01]  /*251c0*/  MUFU.RCP R19, R19 ;  /* 0x0000001300137308 */ /* 0x000f620000001000 */
[----:B------:R-:W-:Y:S01]  /*251d0*/  FSEL R20, R2, 1, P1 ;  /* 0x3f80000002147808 */ /* 0x000fe20000800000 */
[----:B------:R-:W-:Y:S01]  /*251e0*/  ISETP.GE.AND P1, PT, R15, c[0x0][0x178], PT ;  /* 0x00005e000f007a0c */ /* 0x000fe20003f26270 */
[----:B------:R-:W-:Y:S01]  /*251f0*/  SEL R16, R137, RZ, !P3 ;  /* 0x000000ff89107207 */ /* 0x000fe20005800000 */
[----:B0-----:R-:W-:Y:S02]  /*25200*/  FMUL R17, R18, R17 ;  /* 0x0000001112117220 */ /* 0x001fe40000400000 */
[----:B------:R-:W-:Y:S02]  /*25210*/  SEL R15, R136, RZ, !P1 ;  /* 0x000000ff880f7207 */ /* 0x000fe40004800000 */
[----:B------:R-:W-:Y:S01]  /*25220*/  FMUL R22, R22, R17 ;  /* 0x0000001116167220 */ /* 0x000fe20000400000 */
[----:B------:R-:W-:Y:S02]  /*25230*/  HADD2.F32 R16, -RZ, R16.H0_H0 ;  /* 0x20000010ff107230 */ /* 0x000fe40000004100 */
[----:B------:R-:W-:Y:S01]  /*25240*/  HADD2.F32 R15, -RZ, R15.H0_H0 ;  /* 0x2000000fff0f7230 */ /* 0x000fe20000004100 */
[----:B-----5:R-:W-:-:S04]  /*25250*/  FMUL R20, R19, R20 ;  /* 0x0000001413147220 */ /* 0x020fc80000400000 */
[----:B------:R-:W-:Y:S01]  /*25260*/  FMUL R17, R21, R20 ;  /* 0x0000001415117220 */ /* 0x000fe20000400000 */
[----:B------:R-:W-:-:S03]  /*25270*/  FMUL R15, R15, R22 ;  /* 0x000000160f0f7220 */ /* 0x000fc60000400000 */
[----:B------:R-:W-:Y:S01]  /*25280*/  FMUL R16, R16, R17 ;  /* 0x0000001110107220 */ /* 0x000fe20000400000 */
[----:B------:R-:W-:-:S04]  /*25290*/  ISETP.GE.AND P2, PT, R14, c[0x0][0x178], PT ;  /* 0x00005e000e007a0c */ /* 0x000fc80003f46270 */
[----:B------:R-:W-:-:S04]  /*252a0*/  F2FP.PACK_AB R15, R16, R15 ;  /* 0x0000000f100f723e */ /* 0x000fc800000000ff */
[C---:B------:R-:W-:Y:S02]  /*252b0*/  PRMT R18, R15.reuse, 0x7632, R18 ;  /* 0x000076320f127816 */ /* 0x040fe40000000012 */
[----:B-1----:R-:W-:-:S03]  /*252c0*/  PRMT R42, R15, 0x7610, R42 ;  /* 0x000076100f2a7816 */ /* 0x002fc6000000002a */
[----:B------:R0:W-:Y:S01]  /*252d0*/  @!P3 STG.E.U16 [R84.64+0x3806], R18 ;  /* 0x003806125400b986 */ /* 0x0001e2000c101504 */
[----:B---3--:R-:W-:-:S03]  /*252e0*/  SEL R15, R133, RZ, !P2 ;  /* 0x000000ff850f7207 */ /* 0x008fc60005000000 */
[----:B------:R-:W3:Y:S01]  /*252f0*/  LDL.LU R133, [R1+0x750] ;  /* 0x0007500001857983 */ /* 0x000ee20000300800 */
[----:B----4-:R-:W-:Y:S02]  /*25300*/  ISETP.GE.AND P3, PT, R134, c[0x0][0x178], PT ;  /* 0x00005e0086007a0c */ /* 0x010fe40003f66270 */
        /* <DEDUP_REMOVED lines=370> */
[C---:B-1----:R-:W-:Y:S02]  /*26a30*/  PRMT R42, R7.reuse, 0x7610, R42 ;  /* 0x00007610072a7816 */ /* 0x042fe4000000002a */
[----:B------:R-:W-:Y:S02]  /*26a40*/  PRMT R10, R7, 0x7632, R10 ;  /* 0x00007632070a7816 */ /* 0x000fe4000000000a */
[----:B---3--:R-:W-:Y:S02]  /*26a50*/  SEL R7, R133, RZ, !P2 ;  /* 0x000000ff85077207 */ /* 0x008fe40005000000 */
[----:B------:R-:W3:Y:S01]  /*26a60*/  LDL.LU R133, [R1+0x8f8] ;  /* 0x0008f80001857983 */ /* 0x000ee20000300800 */
[----:B----4-:R-:W-:Y:S02]  /*26a70*/  ISETP.GE.AND P2, PT, R134, c[0x0][0x178], PT ;  /* 0x00005e0086007a0c */ /* 0x010fe40003f46270 */
[----:B------:R-:W4:Y:S02]  /*26a80*/  LDL.LU R134, [R1+0x6d0] ;  /* 0x0006d00001867983 */ /* 0x000f240000300800 */
[----:B------:R-:W-:-:S05]  /*26a90*/  HADD2.F32 R13, -RZ, R7.H0_H0 ;  /* 0x20000007ff0d7230 */ /* 0x000fca0000004100 */
[----:B------:R-:W-:-:S04]  /*26aa0*/  FADD R7, RZ, -R13 ;  /* 0x8000000dff077221 */ /* 0x000fc80000000000 */
[----:B------:R-:W-:Y:S01]  /*26ab0*/  FMUL R8, R7, 1.4426950216293334961 ;  /* 0x3fb8aa3b07087820 */ /* 0x000fe20000400000 */
[----:B------:R-:W-:Y:S04]  /*26ac0*/  @!P1 STG.E.U16 [R84.64+0x3c04], R42 ;  /* 0x003c042a54009986 */ /* 0x000fe8000c101504 */
        /* <DEDUP_REMOVED lines=9> */
[----:B------:R-:W-:Y:S01]  /*26b60*/  FSETP.GEU.AND P1, PT, R7, -126, PT ;  /* 0xc2fc00000700780b */ /* 0x000fe20003f2e000 */
[----:B------:R0:W-:-:S12]  /*26b70*/  @!P3 STG.E.U16 [R84.64+0x3c06], R10 ;  /* 0x003c060a5400b986 */ /* 0x0001d8000c101504 */
        /* <DEDUP_REMOVED lines=20> */
[----:B-1----:R-:W-:-:S04]  /*26cc0*/  FMUL R11, R10, R11 ;  /* 0x0000000b0a0b7220 */ /* 0x002fc80000400000 */
[----:B------:R-:W-:Y:S01]  /*26cd0*/  FMUL R8, R12, R11 ;  /* 0x0000000b0c087220 */ /* 0x000fe20000400000 */
[----:B------:R-:W-:-:S03]  /*26ce0*/  FMUL R6, R6, R13 ;  /* 0x0000000d06067220 */ /* 0x000fc60000400000 */
[----:B------:R-:W-:-:S05]  /*26cf0*/  FMUL R7, R7, R8 ;  /* 0x0000000807077220 */ /* 0x000fca0000400000 */
[----:B------:R-:W-:-:S04]  /*26d00*/  F2FP.PACK_AB R6, R7, R6 ;  /* 0x000000060706723e */ /* 0x000fc800000000ff */
[C---:B------:R-:W-:Y:S02]  /*26d10*/  PRMT R42, R6.reuse, 0x7610, R42 ;  /* 0x00007610062a7816 */ /* 0x040fe4000000002a */
[----:B------:R-:W-:Y:S02]  /*26d20*/  PRMT R9, R6, 0x7632, R9 ;  /* 0x0000763206097816 */ /* 0x000fe40000000009 */
[----:B---3--:R-:W-:-:S04]  /*26d30*/  ISETP.GE.AND P3, PT, R133, c[0x0][0x178], PT ;  /* 0x00005e0085007a0c */ /* 0x008fc80003f66270 */
[----:B----4-:R-:W-:Y:S02]  /*26d40*/  SEL R6, R134, RZ, !P3 ;  /* 0x000000ff86067207 */ /* 0x010fe40005800000 */
[----:B------:R-:W3:Y:S03]  /*26d50*/  LDL.LU R134, [R1+0x6c8] ;  /* 0x0006c80001867983 */ /* 0x000ee60000300800 */
[----:B------:R-:W-:Y:S01]  /*26d60*/  HADD2.F32 R12, -RZ, R6.H0_H0 ;  /* 0x20000006ff0c7230 */ /* 0x000fe20000004100 */
[----:B------:R0:W-:Y:S01]  /*26d70*/  @!P2 STG.E.U16 [R84.64+0x3c0a], R9 ;  /* 0x003c0a095400a986 */ /* 0x0001e2000c101504 */
[----:B------:R-:W-:-:S03]  /*26d80*/  ISETP.GE.AND P2, PT, R5, c[0x0][0x178], PT ;  /* 0x00005e0005007a0c */ /* 0x000fc60003f46270 */
[----:B------:R-:W-:-:S04]  /*26d90*/  FADD R6, RZ, -R12 ;  /* 0x8000000cff067221 */ /* 0x000fc80000000000 */
[----:B------:R-:W-:Y:S01]  /*26da0*/  FMUL R7, R6, 1.4426950216293334961 ;  /* 0x3fb8aa3b06077820 */ /* 0x000fe20000400000 */
[----:B------:R1:W-:Y:S04]  /*26db0*/  @!P1 STG.E.U16 [R84.64+0x3c08], R42 ;  /* 0x003c082a54009986 */ /* 0x0003e8000c101504 */
[----:B------:R-:W-:Y:S02]  /*26dc0*/  FSETP.GEU.AND P1, PT, R7, -126, PT ;  /* 0xc2fc00000700780b */ /* 0x000fe40003f2e000 */
[----:B--2---:R-:W-:Y:S02]  /*26dd0*/  SEL R6, R135, RZ, !P2 ;  /* 0x000000ff87067207 */ /* 0x004fe40005000000 */
[----:B------:R-:W2:Y:S09]  /*26de0*/  LDL.LU R135, [R1+0x6bc] ;  /* 0x0006bc0001877983 */ /* 0x000eb20000300800 */
[----:B------:R-:W-:-:S04]  /*26df0*/  @!P1 FMUL R7, R7, 0.5 ;  /* 0x3f00000007079820 */ /* 0x000fc80000400000 */
[----:B------:R-:W4:Y:S01]  /*26e00*/  MUFU.EX2 R8, R7 ;  /* 0x0000000700087308 */ /* 0x000f220000000800 */
[----:B------:R-:W-:-:S05]  /*26e10*/  HADD2.F32 R11, -RZ, R6.H0_H0 ;  /* 0x20000006ff0b7230 */ /* 0x000fca0000004100 */
[----:B------:R-:W-:-:S04]  /*26e20*/  FADD R6, RZ, -R11 ;  /* 0x8000000bff067221 */ /* 0x000fc80000000000 */
[----:B------:R-:W-:Y:S01]  /*26e30*/  FMUL R6, R6, 1.4426950216293334961 ;  /* 0x3fb8aa3b06067820 */ /* 0x000fe20000400000 */
[----:B----4-:R-:W-:-:S04]  /*26e40*/  @!P1 FMUL R8, R8, R8 ;  /* 0x0000000808089220 */ /* 0x010fc80000400000 */
        /* <DEDUP_REMOVED lines=12> */
[----:B------:R-:W4:Y:S01]  /*26f10*/  MUFU.RCP R9, R9 ;  /* 0x0000000900097308 */ /* 0x000f220000001000 */
        /* <DEDUP_REMOVED lines=8> */
[----:B----4-:R-:W-:-:S04]  /*26fa0*/  FMUL R10, R9, R10 ;  /* 0x0000000a090a7220 */ /* 0x010fc80000400000 */
        /* <DEDUP_REMOVED lines=8> */
[----:B------:R-:W3:Y:S03]  /*27030*/  LDL.LU R134, [R1+0x6b4] ;  /* 0x0006b40001867983 */ /* 0x000ee60000300800 */
[----:B------:R-:W-:Y:S01]  /*27040*/  HADD2.F32 R11, -RZ, R5.H0_H0 ;  /* 0x20000005ff0b7230 */ /* 0x000fe20000004100 */
[----:B------:R-:W-:-:S04]  /*27050*/  ISETP.GE.AND P2, PT, R0, c[0x0][0x178], PT ;  /* 0x00005e0000007a0c */ /* 0x000fc80003f46270 */
[----:B------:R-:W-:-:S04]  /*27060*/  FADD R5, RZ, -R11 ;  /* 0x8000000bff057221 */ /* 0x000fc80000000000 */
[----:B------:R-:W-:Y:S01]  /*27070*/  FMUL R6, R5, 1.4426950216293334961 ;  /* 0x3fb8aa3b05067820 */ /* 0x000fe20000400000 */
[----:B------:R0:W-:Y:S04]  /*27080*/  @!P1 STG.E.U16 [R84.64+0x3c0e], R8 ;  /* 0x003c0e0854009986 */ /* 0x0001e8000c101504 */
[C---:B------:R-:W-:Y:S02]  /*27090*/  FSETP.GEU.AND P1, PT, R6.reuse, -126, PT ;  /* 0xc2fc00000600780b */ /* 0x040fe40003f2e000 */
[----:B--2---:R-:W-:Y:S02]  /*270a0*/  SEL R5, R135, RZ, !P2 ;  /* 0x000000ff87057207 */ /* 0x004fe40005000000 */
[----:B------:R-:W2:Y:S09]  /*270b0*/  LDL.LU R135, [R1+0x6b0] ;  /* 0x0006b00001877983 */ /* 0x000eb20000300800 */
[----:B------:R-:W-:Y:S01]  /*270c0*/  @!P1 FMUL R6, R6, 0.5 ;  /* 0x3f00000006069820 */ /* 0x000fe20000400000 */
[----:B------:R-:W4:Y:S02]  /*270d0*/  LDL.LU R132, [R1+0x6a4] ;  /* 0x0006a40001847983 */ /* 0x000f240000300800 */
[----:B------:R-:W-:Y:S01]  /*270e0*/  HADD2.F32 R10, -RZ, R5.H0_H0 ;  /* 0x20000005ff0a7230 */ /* 0x000fe20000004100 */
[----:B------:R-:W5:Y:S01]  /*270f0*/  LDL.LU R133, [R1+0x6a0] ;  /* 0x0006a00001857983 */ /* 0x000f620000300800 */
[----:B------:R-:W1:Y:S03]  /*27100*/  MUFU.EX2 R7, R6 ;  /* 0x0000000600077308 */ /* 0x000e660000000800 */
[----:B------:R-:W-:-:S04]  /*27110*/  FADD R5, RZ, -R10 ;  /* 0x8000000aff057221 */ /* 0x000fc80000000000 */
[----:B------:R-:W-:Y:S01]  /*27120*/  FMUL R5, R5, 1.4426950216293334961 ;  /* 0x3fb8aa3b05057820 */ /* 0x000fe20000400000 */
[----:B-1----:R-:W-:-:S04]  /*27130*/  @!P1 FMUL R7, R7, R7 ;  /* 0x0000000707079220 */ /* 0x002fc80000400000 */
        /* <DEDUP_REMOVED lines=17> */
[----:B------:R-:W-:Y:S01]  /*27250*/  SEL R158, R158, RZ, !P1 ;  /* 0x000000ff9e9e7207 */ /* 0x000fe20004800000 */
[----:B------:R0:W-:Y:S01]  /*27260*/  @!P3 STG.E.U16 [R84.64+0x3c0c], R42 ;  /* 0x003c0c2a5400b986 */ /* 0x0001e2000c101504 */
[C---:B------:R-:W-:Y:S02]  /*27270*/  LOP3.LUT P3, RZ, R3.reuse, 0x4000000, RZ, 0xc0, !PT ;  /* 0x0400000003ff7812 */ /* 0x040fe4000786c0ff */
[----:B------:R-:W-:Y:S01]  /*27280*/  LOP3.LUT P2, RZ, R3, 0x2000000, RZ, 0xc0, !PT ;  /* 0x0200000003ff7812 */ /* 0x000fe2000784c0ff */
[----:B------:R-:W-:-:S02]  /*27290*/  HADD2.F32 R4, -RZ, R4.H0_H0 ;  /* 0x20000004ff047230 */ /* 0x000fc40000004100 */
[----:B------:R-:W-:Y:S01]  /*272a0*/  HADD2.F32 R3, -RZ, R158.H0_H0 ;  /* 0x2000009eff037230 */ /* 0x000fe20000004100 */
[----:B------:R-:W-:Y:S01]  /*272b0*/  FMUL R6, R11, R6 ;  /* 0x000000060b067220 */ /* 0x000fe20000400000 */
[----:B-1----:R-:W-:-:S04]  /*272c0*/  FMUL R9, R8, R9 ;  /* 0x0000000908097220 */ /* 0x002fc80000400000 */
[----:B------:R-:W-:Y:S01]  /*272d0*/  FMUL R9, R10, R9 ;  /* 0x000000090a097220 */ /* 0x000fe20000400000 */
[----:B------:R-:W-:-:S03]  /*272e0*/  FMUL R3, R3, R6 ;  /* 0x0000000603037220 */ /* 0x000fc60000400000 */
[----:B------:R-:W-:-:S05]  /*272f0*/  FMUL R4, R4, R9 ;  /* 0x0000000904047220 */ /* 0x000fca0000400000 */
[----:B------:R-:W-:Y:S02]  /*27300*/  F2FP.PACK_AB R21, R4, R3 ;  /* 0x000000030415723e */ /* 0x000fe400000000ff */
[----:B---3--:R-:W-:Y:S02]  /*27310*/  SEL R3, R134, RZ, !P2 ;  /* 0x000000ff86037207 */ /* 0x008fe40005000000 */
[----:B------:R-:W3:Y:S03]  /*27320*/  LDL.LU R134, [R1+0x69c] ;  /* 0x00069c0001867983 */ /* 0x000ee60000300800 */
[----:B------:R-:W-:-:S05]  /*27330*/  HADD2.F32 R15, -RZ, R3.H0_H0 ;  /* 0x20000003ff0f7230 */ /* 0x000fca0000004100 */
[----:B------:R-:W-:-:S04]  /*27340*/  FADD R3, RZ, -R15 ;  /* 0x8000000fff037221 */ /* 0x000fc80000000000 */
[----:B------:R-:W-:Y:S01]  /*27350*/  FMUL R4, R3, 1.4426950216293334961 ;  /* 0x3fb8aa3b03047820 */ /* 0x000fe20000400000 */
[----:B--2---:R-:W-:Y:S02]  /*27360*/  SEL R3, R135, RZ, !P3 ;  /* 0x000000ff87037207 */ /* 0x004fe40005800000 */
[----:B------:R-:W2:Y:S04]  /*27370*/  LDL.LU R135, [R1+0x68c] ;  /* 0x00068c0001877983 */ /* 0x000ea80000300800 */
[----:B------:R1:W-:Y:S01]  /*27380*/  @!P1 STG.E.U16 [R84.64+0x3e00], R21 ;  /* 0x003e001554009986 */ /* 0x0003e2000c101504 */
[----:B------:R-:W-:Y:S01]  /*27390*/  FSETP.GEU.AND P1, PT, R4, -126, PT ;  /* 0xc2fc00000400780b */ /* 0x000fe20003f2e000 */
[----:B------:R-:W-:-:S12]  /*273a0*/  HADD2.F32 R17, -RZ, R3.H0_H0 ;  /* 0x20000003ff117230 */ /* 0x000fd80000004100 */
[----:B------:R-:W-:-:S04]  /*273b0*/  @!P1 FMUL R4, R4, 0.5 ;  /* 0x3f00000004049820 */ /* 0x000fc80000400000 */
[----:B------:R-:W0:Y:S01]  /*273c0*/  MUFU.EX2 R5, R4 ;  /* 0x0000000400057308 */ /* 0x000e220000000800 */
[----:B------:R-:W-:-:S04]  /*273d0*/  FADD R3, RZ, -R17 ;  /* 0x80000011ff037221 */ /* 0x000fc80000000000 */
[----:B------:R-:W-:Y:S01]  /*273e0*/  FMUL R6, R3, 1.4426950216293334961 ;  /* 0x3fb8aa3b03067820 */ /* 0x000fe20000400000 */
[----:B0-----:R-:W-:-:S04]  /*273f0*/  @!P1 FMUL R5, R5, R5 ;  /* 0x0000000505059220 */ /* 0x001fc80000400000 */
[----:B------:R-:W-:Y:S02]  /*27400*/  FSETP.GEU.AND P1, PT, R6, -126, PT ;  /* 0xc2fc00000600780b */ /* 0x000fe40003f2e000 */
[----:B----4-:R-:W-:-:S05]  /*27410*/  SEL R3, R132, RZ, !P4 ;  /* 0x000000ff84037207 */ /* 0x010fca0006000000 */
[----:B------:R-:W-:-:S06]  /*27420*/  HADD2.F32 R16, -RZ, R3.H0_H0 ;  /* 0x20000003ff107230 */ /* 0x000fcc0000004100 */
[----:B------:R-:W-:-:S04]  /*27430*/  @!P1 FMUL R6, R6, 0.5 ;  /* 0x3f00000006069820 */ /* 0x000fc80000400000 */
[----:B------:R-:W0:Y:S01]  /*27440*/  MUFU.EX2 R7, R6 ;  /* 0x0000000600077308 */ /* 0x000e220000000800 */
[----:B------:R-:W-:-:S04]  /*27450*/  FADD R3, RZ, -R16 ;  /* 0x80000010ff037221 */ /* 0x000fc80000000000 */
[----:B------:R-:W-:Y:S01]  /*27460*/  FMUL R4, R3, 1.4426950216293334961 ;  /* 0x3fb8aa3b03047820 */ /* 0x000fe20000400000 */
[----:B0-----:R-:W-:-:S04]  /*27470*/  @!P1 FMUL R7, R7, R7 ;  /* 0x0000000707079220 */ /* 0x001fc80000400000 */
[----:B------:R-:W-:Y:S02]  /*27480*/  FSETP.GEU.AND P1, PT, R4, -126, PT ;  /* 0xc2fc00000400780b */ /* 0x000fe40003f2e000 */
[----:B-----5:R-:W-:-:S05]  /*27490*/  SEL R3, R133, RZ, !P5 ;  /* 0x000000ff85037207 */ /* 0x020fca0006800000 */
[----:B------:R-:W-:-:S06]  /*274a0*/  HADD2.F32 R19, -RZ, R3.H0_H0 ;  /* 0x20000003ff137230 */ /* 0x000fcc0000004100 */
[----:B------:R-:W-:-:S04]  /*274b0*/  @!P1 FMUL R4, R4, 0.5 ;  /* 0x3f00000004049820 */ /* 0x000fc80000400000 */
[----:B------:R-:W0:Y:S01]  /*274c0*/  MUFU.EX2 R8, R4 ;  /* 0x0000000400087308 */ /* 0x000e220000000800 */
[----:B------:R-:W-:-:S04]  /*274d0*/  FADD R3, RZ, -R19 ;  /* 0x80000013ff037221 */ /* 0x000fc80000000000 */
[----:B------:R-:W-:Y:S01]  /*274e0*/  FMUL R6, R3, 1.4426950216293334961 ;  /* 0x3fb8aa3b03067820 */ /* 0x000fe20000400000 */
[----:B0-----:R-:W-:-:S04]  /*274f0*/  @!P1 FMUL R8, R8, R8 ;  /* 0x0000000808089220 */ /* 0x001fc80000400000 */
[----:B------:R-:W-:-:S13]  /*27500*/  FSETP.GEU.AND P1, PT, R6, -126, PT ;  /* 0xc2fc00000600780b */ /* 0x000fda0003f2e000 */
[----:B------:R-:W-:-:S04]  /*27510*/  @!P1 FMUL R6, R6, 0.5 ;  /* 0x3f00000006069820 */ /* 0x000fc80000400000 */
[----:B------:R-:W0:Y:S01]  /*27520*/  MUFU.EX2 R9, R6 ;  /* 0x0000000600097308 */ /* 0x000e220000000800 */
[----:B---3--:R-:W-:-:S05]  /*27530*/  SEL R3, R134, RZ, !P6 ;  /* 0x000000ff86037207 */ /* 0x008fca0007000000 */
[----:B------:R-:W-:-:S05]  /*27540*/  HADD2.F32 R18, -RZ, R3.H0_H0 ;  /* 0x20000003ff127230 */ /* 0x000fca0000004100 */
[----:B------:R-:W-:-:S04]  /*27550*/  FADD R3, RZ, -R18 ;  /* 0x80000012ff037221 */ /* 0x000fc80000000000 */
[----:B------:R-:W-:Y:S01]  /*27560*/  FMUL R4, R3, 1.4426950216293334961 ;  /* 0x3fb8aa3b03047820 */ /* 0x000fe20000400000 */
[----:B0-----:R-:W-:-:S04]  /*27570*/  @!P1 FMUL R9, R9, R9 ;  /* 0x0000000909099220 */ /* 0x001fc80000400000 */
[----:B------:R-:W-:-:S13]  /*27580*/  FSETP.GEU.AND P1, PT, R4, -126, PT ;  /* 0xc2fc00000400780b */ /* 0x000fda0003f2e000 */
[----:B------:R-:W-:-:S04]  /*27590*/  @!P1 FMUL R4, R4, 0.5 ;  /* 0x3f00000004049820 */ /* 0x000fc80000400000 */
[----:B------:R-:W0:Y:S02]  /*275a0*/  MUFU.EX2 R10, R4 ;  /* 0x00000004000a7308 */ /* 0x000e240000000800 */
[----:B0-----:R-:W-:Y:S01]  /*275b0*/  @!P1 FMUL R10, R10, R10 ;  /* 0x0000000a0a0a9220 */ /* 0x001fe20000400000 */
[----:B------:R-:W-:Y:S01]  /*275c0*/  FADD R5, R5, 1 ;  /* 0x3f80000005057421 */ /* 0x000fe20000000000 */
[----:B------:R-:W-:Y:S01]  /*275d0*/  FADD R7, R7, 1 ;  /* 0x3f80000007077421 */ /* 0x000fe20000000000 */
[----:B------:R-:W-:Y:S01]  /*275e0*/  FADD R8, R8, 1 ;  /* 0x3f80000008087421 */ /* 0x000fe20000000000 */
[----:B------:R-:W-:Y:S01]  /*275f0*/  FADD R9, R9, 1 ;  /* 0x3f80000009097421 */ /* 0x000fe20000000000 */
[----:B--2---:R-:W-:-:S05]  /*27600*/  SEL R3, R135, RZ, !P0 ;  /* 0x000000ff87037207 */ /* 0x004fca0004000000 */
[----:B------:R-:W-:-:S05]  /*27610*/  HADD2.F32 R20, -RZ, R3.H0_H0 ;  /* 0x20000003ff147230 */ /* 0x000fca0000004100 */
[----:B------:R-:W-:-:S04]  /*27620*/  FADD R3, RZ, -R20 ;  /* 0x80000014ff037221 */ /* 0x000fc80000000000 */
[----:B------:R-:W-:-:S05]  /*27630*/  FMUL R3, R3, 1.4426950216293334961 ;  /* 0x3fb8aa3b03037820 */ /* 0x000fca0000400000 */
[----:B------:R-:W-:-:S13]  /*27640*/  FSETP.GEU.AND P1, PT, R3, -126, PT ;  /* 0xc2fc00000300780b */ /* 0x000fda0003f2e000 */
[----:B------:R-:W-:-:S04]  /*27650*/  @!P1 FMUL R3, R3, 0.5 ;  /* 0x3f00000003039820 */ /* 0x000fc80000400000 */
[----:B------:R-:W0:Y:S02]  /*27660*/  MUFU.EX2 R6, R3 ;  /* 0x0000000300067308 */ /* 0x000e240000000800 */
[----:B0-----:R-:W-:Y:S01]  /*27670*/  @!P1 FMUL R6, R6, R6 ;  /* 0x0000000606069220 */ /* 0x001fe20000400000 */
[----:B------:R-:W-:-:S04]  /*27680*/  FSETP.GT.AND P1, PT, R5, 8.50705917302346158658e+37, PT ;  /* 0x7e8000000500780b */ /* 0x000fc80003f24000 */
[----:B------:R-:W-:-:S09]  /*27690*/  FSEL R4, R2, 1, P1 ;  /* 0x3f80000002047808 */ /* 0x000fd20000800000 */
[----:B------:R-:W-:Y:S01]  /*276a0*/  @P1 FMUL R5, R5, 0.25 ;  /* 0x3e80000005051820 */ /* 0x000fe20000400000 */
[----:B------:R-:W-:-:S04]  /*276b0*/  FSETP.GT.AND P1, PT, R7, 8.50705917302346158658e+37, PT ;  /* 0x7e8000000700780b */ /* 0x000fc80003f24000 */
[----:B------:R-:W-:-:S09]  /*276c0*/  FSEL R12, R2, 1, P1 ;  /* 0x3f800000020c7808 */ /* 0x000fd20000800000 */
[----:B------:R-:W-:Y:S01]  /*276d0*/  @P1 FMUL R7, R7, 0.25 ;  /* 0x3e80000007071820 */ /* 0x000fe20000400000 */
[----:B------:R-:W-:-:S04]  /*276e0*/  FSETP.GT.AND P1, PT, R8, 8.50705917302346158658e+37, PT ;  /* 0x7e8000000800780b */ /* 0x000fc80003f24000 */
[----:B------:R-:W-:-:S09]  /*276f0*/  FSEL R3, R2, 1, P1 ;  /* 0x3f80000002037808 */ /* 0x000fd20000800000 */
[----:B------:R-:W-:Y:S01]  /*27700*/  @P1 FMUL R8, R8, 0.25 ;  /* 0x3e80000008081820 */ /* 0x000fe20000400000 */
[----:B------:R-:W-:Y:S01]  /*27710*/  FSETP.GT.AND P1, PT, R9, 8.50705917302346158658e+37, PT ;  /* 0x7e8000000900780b */ /* 0x000fe20003f24000 */
[----:B------:R-:W-:-:S03]  /*27720*/  FADD R10, R10, 1 ;  /* 0x3f8000000a0a7421 */ /* 0x000fc60000000000 */
[----:B------:R-:W-:-:S09]  /*27730*/  FSEL R14, R2, 1, P1 ;  /* 0x3f800000020e7808 */ /* 0x000fd20000800000 */
[----:B------:R-:W-:Y:S01]  /*27740*/  @P1 FMUL R9, R9, 0.25 ;  /* 0x3e80000009091820 */ /* 0x000fe20000400000 */
[----:B------:R-:W-:Y:S01]  /*27750*/  FSETP.GT.AND P1, PT, R10, 8.50705917302346158658e+37, PT ;  /* 0x7e8000000a00780b */ /* 0x000fe20003f24000 */
[----:B------:R-:W-:-:S03]  /*27760*/  FADD R6, R6, 1 ;  /* 0x3f80000006067421 */ /* 0x000fc60000000000 */
[----:B------:R-:W-:Y:S01]  /*27770*/  FSEL R11, R2, 1, P1 ;  /* 0x3f800000020b7808 */ /* 0x000fe20000800000 */
[----:B------:R-:W0:Y:S08]  /*27780*/  MUFU.RCP R5, R5 ;  /* 0x0000000500057308 */ /* 0x000e300000001000 */
[----:B------:R-:W-:Y:S01]  /*27790*/  @P1 FMUL R10, R10, 0.25 ;  /* 0x3e8000000a0a1820 */ /* 0x000fe20000400000 */
[----:B------:R-:W-:Y:S01]  /*277a0*/  FSETP.GT.AND P1, PT, R6, 8.50705917302346158658e+37, PT ;  /* 0x7e8000000600780b */ /* 0x000fe20003f24000 */
[----:B------:R-:W2:Y:S08]  /*277b0*/  MUFU.RCP R7, R7 ;  /* 0x0000000700077308 */ /* 0x000eb00000001000 */
[----:B------:R-:W3:Y:S08]  /*277c0*/  MUFU.RCP R8, R8 ;  /* 0x0000000800087308 */ /* 0x000ef00000001000 */
[----:B------:R-:W4:Y:S08]  /*277d0*/  MUFU.RCP R9, R9 ;  /* 0x0000000900097308 */ /* 0x000f300000001000 */
[----:B------:R-:W5:Y:S01]  /*277e0*/  MUFU.RCP R10, R10 ;  /* 0x0000000a000a7308 */ /* 0x000f620000001000 */
[----:B------:R-:W-:Y:S01]  /*277f0*/  FSEL R13, R2, 1, P1 ;  /* 0x3f800000020d7808 */ /* 0x000fe20000800000 */
[----:B------:R-:W-:Y:S01]  /*27800*/  @P1 FMUL R6, R6, 0.25 ;  /* 0x3e80000006061820 */ /* 0x000fe20000400000 */
[----:B------:R-:W-:Y:S01]  /*27810*/  SEL R2, R160, RZ, !P2 ;  /* 0x000000ffa0027207 */ /* 0x000fe20005000000 */
[----:B0-----:R-:W-:-:S04]  /*27820*/  FMUL R4, R5, R4 ;  /* 0x0000000405047220 */ /* 0x001fc80000400000 */
[----:B------:R-:W0:Y:S01]  /*27830*/  MUFU.RCP R6, R6 ;  /* 0x0000000600067308 */ /* 0x000e220000001000 */
[----:B--2---:R-:W-:Y:S01]  /*27840*/  FMUL R12, R7, R12 ;  /* 0x0000000c070c7220 */ /* 0x004fe20000400000 */
[----:B---3--:R-:W-:Y:S01]  /*27850*/  FMUL R3, R8, R3 ;  /* 0x0000000308037220 */ /* 0x008fe20000400000 */
[----:B------:R-:W-:Y:S01]  /*27860*/  HADD2.F32 R2, -RZ, R2.H0_H0 ;  /* 0x20000002ff027230 */ /* 0x000fe20000004100 */
[----:B------:R-:W-:Y:S01]  /*27870*/  FMUL R15, R15, R4 ;  /* 0x000000040f0f7220 */ /* 0x000fe20000400000 */
[----:B------:R-:W-:Y:S01]  /*27880*/  FMUL R17, R17, R12 ;  /* 0x0000000c11117220 */ /* 0x000fe20000400000 */
[----:B------:R-:W-:Y:S01]  /*27890*/  SEL R161, R161, RZ, !P3 ;  /* 0x000000ffa1a17207 */ /* 0x000fe20005800000 */
[----:B------:R-:W-:Y:S01]  /*278a0*/  FMUL R12, R16, R3 ;  /* 0x00000003100c7220 */ /* 0x000fe20000400000 */
[----:B------:R-:W-:Y:S02]  /*278b0*/  SEL R3, R162, RZ, !P4 ;  /* 0x000000ffa2037207 */ /* 0x000fe40006000000 */
[----:B------:R-:W-:Y:S01]  /*278c0*/  SEL R4, R163, RZ, !P5 ;  /* 0x000000ffa3047207 */ /* 0x000fe20006800000 */
[----:B----4-:R-:W-:Y:S01]  /*278d0*/  FMUL R14, R9, R14 ;  /* 0x0000000e090e7220 */ /* 0x010fe20000400000 */
[----:B------:R-:W-:Y:S01]  /*278e0*/  FMUL R15, R2, R15 ;  /* 0x0000000f020f7220 */ /* 0x000fe20000400000 */
[----:B------:R-:W-:Y:S01]  /*278f0*/  HADD2.F32 R2, -RZ, R161.H0_H0 ;  /* 0x200000a1ff027230 */ /* 0x000fe20000004100 */
[----:B------:R-:W-:-:S02]  /*27900*/  SEL R164, R164, RZ, !P6 ;  /* 0x000000ffa4a47207 */ /* 0x000fc40007000000 */
[----:B------:R-:W-:Y:S01]  /*27910*/  SEL R165, R165, RZ, !P0 ;  /* 0x000000ffa5a57207 */ /* 0x000fe20004000000 */
[----:B------:R-:W-:Y:S02]  /*27920*/  HADD2.F32 R3, -RZ, R3.H0_H0 ;  /* 0x20000003ff037230 */ /* 0x000fe40000004100 */
[----:B------:R-:W-:Y:S01]  /*27930*/  HADD2.F32 R4, -RZ, R4.H0_H0 ;  /* 0x20000004ff047230 */ /* 0x000fe20000004100 */
[----:B-----5:R-:W-:Y:S01]  /*27940*/  FMUL R11, R10, R11 ;  /* 0x0000000b0a0b7220 */ /* 0x020fe20000400000 */
[----:B0-----:R-:W-:Y:S01]  /*27950*/  FMUL R13, R6, R13 ;  /* 0x0000000d060d7220 */ /* 0x001fe20000400000 */
[----:B------:R-:W-:Y:S01]  /*27960*/  FMUL R5, R19, R14 ;  /* 0x0000000e13057220 */ /* 0x000fe20000400000 */
[----:B------:R-:W-:Y:S01]  /*27970*/  FMUL R8, R2, R17 ;  /* 0x0000001102087220 */ /* 0x000fe20000400000 */
[----:B------:R-:W-:Y:S02]  /*27980*/  HADD2.F32 R2, -RZ, R164.H0_H0 ;  /* 0x200000a4ff027230 */ /* 0x000fe40000004100 */
[----:B------:R-:W-:Y:S01]  /*27990*/  HADD2.F32 R165, -RZ, R165.H0_H0 ;  /* 0x200000a5ffa57230 */ /* 0x000fe20000004100 */
[----:B------:R-:W-:Y:S01]  /*279a0*/  FMUL R11, R18, R11 ;  /* 0x0000000b120b7220 */ /* 0x000fe20000400000 */
[----:B------:R-:W-:Y:S01]  /*279b0*/  FMUL R6, R20, R13 ;  /* 0x0000000d14067220 */ /* 0x000fe20000400000 */
[----:B------:R-:W-:Y:S01]  /*279c0*/  FMUL R3, R3, R12 ;  /* 0x0000000c03037220 */ /* 0x000fe20000400000 */
[----:B------:R-:W-:Y:S01]  /*279d0*/  FMUL R4, R4, R5 ;  /* 0x0000000504047220 */ /* 0x000fe20000400000 */
[----:B------:R-:W-:Y:S01]  /*279e0*/  ISETP.GE.AND P1, PT, R0, c[0x0][0x178], PT ;  /* 0x00005e0000007a0c */ /* 0x000fe20003f26270 */
[----:B------:R-:W-:Y:S01]  /*279f0*/  FMUL R2, R2, R11 ;  /* 0x0000000b02027220 */ /* 0x000fe20000400000 */
[----:B------:R-:W-:Y:S01]  /*27a00*/  FMUL R165, R165, R6 ;  /* 0x00000006a5a57220 */ /* 0x000fe20000400000 */
[----:B------:R-:W-:-:S02]  /*27a10*/  F2FP.PACK_AB R8, R8, R15 ;  /* 0x0000000f0808723e */ /* 0x000fc400000000ff */
[----:B------:R-:W-:Y:S02]  /*27a20*/  F2FP.PACK_AB R3, R4, R3 ;  /* 0x000000030403723e */ /* 0x000fe400000000ff */
[----:B------:R-:W-:Y:S02]  /*27a30*/  PRMT R42, R21, 0x7632, R42 ;  /* 0x00007632152a7816 */ /* 0x000fe4000000002a */
[----:B------:R-:W-:Y:S02]  /*27a40*/  F2FP.PACK_AB R2, R165, R2 ;  /* 0x00000002a502723e */ /* 0x000fe400000000ff */
[----:B------:R-:W-:Y:S02]  /*27a50*/  PRMT R0, R8, 0x7632, R0 ;  /* 0x0000763208007816 */ /* 0x000fe40000000000 */
[----:B------:R-:W-:Y:S01]  /*27a60*/  PRMT R4, R3, 0x7632, R4 ;  /* 0x0000763203047816 */ /* 0x000fe20000000004 */
[----:B------:R1:W-:Y:S04]  /*27a70*/  @!P2 STG.E.U16 [R84.64+0x3e04], R8 ;  /* 0x003e04085400a986 */ /* 0x0003e8000c101504 */
[----:B------:R1:W-:Y:S04]  /*27a80*/  @!P1 STG.E.U16 [R84.64+0x3e02], R42 ;  /* 0x003e022a54009986 */ /* 0x0003e8000c101504 */
[----:B------:R1:W-:Y:S04]  /*27a90*/  @!P3 STG.E.U16 [R84.64+0x3e06], R0 ;  /* 0x003e06005400b986 */ /* 0x0003e8000c101504 */
[----:B------:R1:W-:Y:S04]  /*27aa0*/  @!P4 STG.E.U16 [R84.64+0x3e08], R3 ;  /* 0x003e08035400c986 */ /* 0x0003e8000c101504 */
[----:B------:R1:W-:Y:S04]  /*27ab0*/  @!P5 STG.E.U16 [R84.64+0x3e0a], R4 ;  /* 0x003e0a045400d986 */ /* 0x0003e8000c101504 */
[----:B------:R1:W-:Y:S02]  /*27ac0*/  @!P6 STG.E.U16 [R84.64+0x3e0c], R2 ;  /* 0x003e0c025400e986 */ /* 0x0003e4000c101504 */
[----:B------:R-:W-:Y:S05]  /*27ad0*/  @P0 EXIT ;  /* 0x000000000000094d */ /* 0x000fea0003800000 */
[----:B-1----:R-:W-:-:S05]  /*27ae0*/  PRMT R42, R2, 0x7632, R42 ;  /* 0x00007632022a7816 */ /* 0x002fca000000002a */
[----:B------:R-:W-:Y:S01]  /*27af0*/  STG.E.U16 [R84.64+0x3e0e], R42 ;  /* 0x003e0e2a54007986 */ /* 0x000fe2000c101504 */
[----:B------:R-:W-:Y:S05]  /*27b00*/  EXIT ;  /* 0x000000000000794d */ /* 0x000fea0003800000 */
.L_x_0:
[----:B------:R-:W-:-:S00]  /*27b10*/  BRA `(.L_x_0) ;  /* 0xfffffff000007947 */ /* 0x000fc0000383ffff */
[----:B------:R-:W-:-:S00]  /*27b20*/  NOP ;  /* 0x0000000000007918 */ /* 0x000fc00000000000 */
        /* <DEDUP_REMOVED lines=13> */
.L_x_1:
